//
// Generated by NVIDIA NVVM Compiler
//
// Compiler Build ID: CL-36424714
// Cuda compilation tools, release 13.0, V13.0.88
// Based on NVVM 20.0.0
//

.version 9.0
.target sm_100
.address_size 64

	// .globl	_Z72kernel_sgemm_NT_NT_m56_n9_k9_lda56_ldb9_ldc56_alpha_1_beta_1_sss_aacfffdPKfiS0_iPfijPj
// _ZZ72kernel_sgemm_NT_NT_m56_n9_k9_lda56_ldb9_ldc56_alpha_1_beta_1_sss_aacfffdPKfiS0_iPfijPjE11totalShrMem has been demoted
// _ZZ72kernel_sgemm_NT_NT_m56_n9_k9_lda56_ldb9_ldc56_alpha_1_beta_1_sss_21a8028PKfiS0_iPfijPjE11totalShrMem has been demoted

.visible .entry _Z72kernel_sgemm_NT_NT_m56_n9_k9_lda56_ldb9_ldc56_alpha_1_beta_1_sss_aacfffdPKfiS0_iPfijPj(
	.param .u64 .ptr .align 1 _Z72kernel_sgemm_NT_NT_m56_n9_k9_lda56_ldb9_ldc56_alpha_1_beta_1_sss_aacfffdPKfiS0_iPfijPj_param_0,
	.param .u32 _Z72kernel_sgemm_NT_NT_m56_n9_k9_lda56_ldb9_ldc56_alpha_1_beta_1_sss_aacfffdPKfiS0_iPfijPj_param_1,
	.param .u64 .ptr .align 1 _Z72kernel_sgemm_NT_NT_m56_n9_k9_lda56_ldb9_ldc56_alpha_1_beta_1_sss_aacfffdPKfiS0_iPfijPj_param_2,
	.param .u32 _Z72kernel_sgemm_NT_NT_m56_n9_k9_lda56_ldb9_ldc56_alpha_1_beta_1_sss_aacfffdPKfiS0_iPfijPj_param_3,
	.param .u64 .ptr .align 1 _Z72kernel_sgemm_NT_NT_m56_n9_k9_lda56_ldb9_ldc56_alpha_1_beta_1_sss_aacfffdPKfiS0_iPfijPj_param_4,
	.param .u32 _Z72kernel_sgemm_NT_NT_m56_n9_k9_lda56_ldb9_ldc56_alpha_1_beta_1_sss_aacfffdPKfiS0_iPfijPj_param_5,
	.param .u32 _Z72kernel_sgemm_NT_NT_m56_n9_k9_lda56_ldb9_ldc56_alpha_1_beta_1_sss_aacfffdPKfiS0_iPfijPj_param_6,
	.param .u64 .ptr .align 1 _Z72kernel_sgemm_NT_NT_m56_n9_k9_lda56_ldb9_ldc56_alpha_1_beta_1_sss_aacfffdPKfiS0_iPfijPj_param_7
)
.maxntid 64
{
	.reg .pred 	%p<6>;
	.reg .b32 	%r<20>;
	.reg .b32 	%f<192>;
	.reg .b64 	%rd<24>;
	// demoted variable
	.shared .align 8 .b8 _ZZ72kernel_sgemm_NT_NT_m56_n9_k9_lda56_ldb9_ldc56_alpha_1_beta_1_sss_aacfffdPKfiS0_iPfijPjE11totalShrMem[324];
	ld.param.u64 	%rd4, [_Z72kernel_sgemm_NT_NT_m56_n9_k9_lda56_ldb9_ldc56_alpha_1_beta_1_sss_aacfffdPKfiS0_iPfijPj_param_0];
	ld.param.u32 	%r6, [_Z72kernel_sgemm_NT_NT_m56_n9_k9_lda56_ldb9_ldc56_alpha_1_beta_1_sss_aacfffdPKfiS0_iPfijPj_param_1];
	ld.param.u64 	%rd5, [_Z72kernel_sgemm_NT_NT_m56_n9_k9_lda56_ldb9_ldc56_alpha_1_beta_1_sss_aacfffdPKfiS0_iPfijPj_param_2];
	ld.param.u32 	%r7, [_Z72kernel_sgemm_NT_NT_m56_n9_k9_lda56_ldb9_ldc56_alpha_1_beta_1_sss_aacfffdPKfiS0_iPfijPj_param_3];
	ld.param.u64 	%rd6, [_Z72kernel_sgemm_NT_NT_m56_n9_k9_lda56_ldb9_ldc56_alpha_1_beta_1_sss_aacfffdPKfiS0_iPfijPj_param_4];
	ld.param.u32 	%r8, [_Z72kernel_sgemm_NT_NT_m56_n9_k9_lda56_ldb9_ldc56_alpha_1_beta_1_sss_aacfffdPKfiS0_iPfijPj_param_5];
	ld.param.u32 	%r9, [_Z72kernel_sgemm_NT_NT_m56_n9_k9_lda56_ldb9_ldc56_alpha_1_beta_1_sss_aacfffdPKfiS0_iPfijPj_param_6];
	ld.param.u64 	%rd7, [_Z72kernel_sgemm_NT_NT_m56_n9_k9_lda56_ldb9_ldc56_alpha_1_beta_1_sss_aacfffdPKfiS0_iPfijPj_param_7];
	mov.u32 	%r1, %tid.y;
	mov.u32 	%r10, %ntid.y;
	mov.u32 	%r11, %ctaid.x;
	mad.lo.s32 	%r2, %r10, %r11, %r1;
	setp.ge.u32 	%p1, %r2, %r9;
	@%p1 bra 	$L__BB0_7;
	setp.eq.s64 	%p2, %rd7, 0;
	@%p2 bra 	$L__BB0_3;
	cvta.to.global.u64 	%rd8, %rd7;
	mul.wide.u32 	%rd9, %r2, 4;
	add.s64 	%rd10, %rd8, %rd9;
	ld.global.u32 	%r12, [%rd10];
	setp.eq.s32 	%p3, %r12, 0;
	@%p3 bra 	$L__BB0_7;
$L__BB0_3:
	mul.lo.s32 	%r13, %r2, 504;
	add.s32 	%r14, %r13, %r6;
	cvt.u64.u32 	%rd1, %r14;
	mad.lo.s32 	%r15, %r2, 81, %r7;
	cvt.u64.u32 	%rd11, %r15;
	add.s32 	%r3, %r8, %r13;
	mov.u32 	%r16, _ZZ72kernel_sgemm_NT_NT_m56_n9_k9_lda56_ldb9_ldc56_alpha_1_beta_1_sss_aacfffdPKfiS0_iPfijPjE11totalShrMem;
	mad.lo.s32 	%r4, %r1, 324, %r16;
	mov.u32 	%r17, %tid.x;
	cvt.u64.u32 	%rd2, %r17;
	add.s64 	%rd12, %rd11, %rd2;
	cvta.to.global.u64 	%rd13, %rd5;
	shl.b64 	%rd14, %rd12, 2;
	add.s64 	%rd3, %rd13, %rd14;
	ld.global.f32 	%f1, [%rd3];
	shl.b32 	%r18, %r17, 2;
	add.s32 	%r5, %r4, %r18;
	st.shared.f32 	[%r5], %f1;
	setp.gt.u32 	%p4, %r17, 16;
	@%p4 bra 	$L__BB0_5;
	ld.global.f32 	%f2, [%rd3+256];
	st.shared.f32 	[%r5+256], %f2;
$L__BB0_5:
	cvt.u32.u64 	%r19, %rd2;
	bar.sync 	0;
	setp.gt.u32 	%p5, %r19, 55;
	@%p5 bra 	$L__BB0_7;
	add.s64 	%rd15, %rd2, %rd1;
	cvta.to.global.u64 	%rd16, %rd4;
	shl.b64 	%rd17, %rd15, 2;
	add.s64 	%rd18, %rd16, %rd17;
	ld.global.f32 	%f3, [%rd18];
	ld.shared.f32 	%f4, [%r4];
	fma.rn.f32 	%f5, %f3, %f4, 0f00000000;
	ld.shared.f32 	%f6, [%r4+36];
	fma.rn.f32 	%f7, %f3, %f6, 0f00000000;
	ld.shared.f32 	%f8, [%r4+72];
	fma.rn.f32 	%f9, %f3, %f8, 0f00000000;
	ld.shared.f32 	%f10, [%r4+108];
	fma.rn.f32 	%f11, %f3, %f10, 0f00000000;
	ld.shared.f32 	%f12, [%r4+144];
	fma.rn.f32 	%f13, %f3, %f12, 0f00000000;
	ld.shared.f32 	%f14, [%r4+180];
	fma.rn.f32 	%f15, %f3, %f14, 0f00000000;
	ld.shared.f32 	%f16, [%r4+216];
	fma.rn.f32 	%f17, %f3, %f16, 0f00000000;
	ld.shared.f32 	%f18, [%r4+252];
	fma.rn.f32 	%f19, %f3, %f18, 0f00000000;
	ld.shared.f32 	%f20, [%r4+288];
	fma.rn.f32 	%f21, %f3, %f20, 0f00000000;
	ld.global.f32 	%f22, [%rd18+224];
	ld.shared.f32 	%f23, [%r4+4];
	fma.rn.f32 	%f24, %f22, %f23, %f5;
	ld.shared.f32 	%f25, [%r4+40];
	fma.rn.f32 	%f26, %f22, %f25, %f7;
	ld.shared.f32 	%f27, [%r4+76];
	fma.rn.f32 	%f28, %f22, %f27, %f9;
	ld.shared.f32 	%f29, [%r4+112];
	fma.rn.f32 	%f30, %f22, %f29, %f11;
	ld.shared.f32 	%f31, [%r4+148];
	fma.rn.f32 	%f32, %f22, %f31, %f13;
	ld.shared.f32 	%f33, [%r4+184];
	fma.rn.f32 	%f34, %f22, %f33, %f15;
	ld.shared.f32 	%f35, [%r4+220];
	fma.rn.f32 	%f36, %f22, %f35, %f17;
	ld.shared.f32 	%f37, [%r4+256];
	fma.rn.f32 	%f38, %f22, %f37, %f19;
	ld.shared.f32 	%f39, [%r4+292];
	fma.rn.f32 	%f40, %f22, %f39, %f21;
	ld.global.f32 	%f41, [%rd18+448];
	ld.shared.f32 	%f42, [%r4+8];
	fma.rn.f32 	%f43, %f41, %f42, %f24;
	ld.shared.f32 	%f44, [%r4+44];
	fma.rn.f32 	%f45, %f41, %f44, %f26;
	ld.shared.f32 	%f46, [%r4+80];
	fma.rn.f32 	%f47, %f41, %f46, %f28;
	ld.shared.f32 	%f48, [%r4+116];
	fma.rn.f32 	%f49, %f41, %f48, %f30;
	ld.shared.f32 	%f50, [%r4+152];
	fma.rn.f32 	%f51, %f41, %f50, %f32;
	ld.shared.f32 	%f52, [%r4+188];
	fma.rn.f32 	%f53, %f41, %f52, %f34;
	ld.shared.f32 	%f54, [%r4+224];
	fma.rn.f32 	%f55, %f41, %f54, %f36;
	ld.shared.f32 	%f56, [%r4+260];
	fma.rn.f32 	%f57, %f41, %f56, %f38;
	ld.shared.f32 	%f58, [%r4+296];
	fma.rn.f32 	%f59, %f41, %f58, %f40;
	ld.global.f32 	%f60, [%rd18+672];
	ld.shared.f32 	%f61, [%r4+12];
	fma.rn.f32 	%f62, %f60, %f61, %f43;
	ld.shared.f32 	%f63, [%r4+48];
	fma.rn.f32 	%f64, %f60, %f63, %f45;
	ld.shared.f32 	%f65, [%r4+84];
	fma.rn.f32 	%f66, %f60, %f65, %f47;
	ld.shared.f32 	%f67, [%r4+120];
	fma.rn.f32 	%f68, %f60, %f67, %f49;
	ld.shared.f32 	%f69, [%r4+156];
	fma.rn.f32 	%f70, %f60, %f69, %f51;
	ld.shared.f32 	%f71, [%r4+192];
	fma.rn.f32 	%f72, %f60, %f71, %f53;
	ld.shared.f32 	%f73, [%r4+228];
	fma.rn.f32 	%f74, %f60, %f73, %f55;
	ld.shared.f32 	%f75, [%r4+264];
	fma.rn.f32 	%f76, %f60, %f75, %f57;
	ld.shared.f32 	%f77, [%r4+300];
	fma.rn.f32 	%f78, %f60, %f77, %f59;
	ld.global.f32 	%f79, [%rd18+896];
	ld.shared.f32 	%f80, [%r4+16];
	fma.rn.f32 	%f81, %f79, %f80, %f62;
	ld.shared.f32 	%f82, [%r4+52];
	fma.rn.f32 	%f83, %f79, %f82, %f64;
	ld.shared.f32 	%f84, [%r4+88];
	fma.rn.f32 	%f85, %f79, %f84, %f66;
	ld.shared.f32 	%f86, [%r4+124];
	fma.rn.f32 	%f87, %f79, %f86, %f68;
	ld.shared.f32 	%f88, [%r4+160];
	fma.rn.f32 	%f89, %f79, %f88, %f70;
	ld.shared.f32 	%f90, [%r4+196];
	fma.rn.f32 	%f91, %f79, %f90, %f72;
	ld.shared.f32 	%f92, [%r4+232];
	fma.rn.f32 	%f93, %f79, %f92, %f74;
	ld.shared.f32 	%f94, [%r4+268];
	fma.rn.f32 	%f95, %f79, %f94, %f76;
	ld.shared.f32 	%f96, [%r4+304];
	fma.rn.f32 	%f97, %f79, %f96, %f78;
	ld.global.f32 	%f98, [%rd18+1120];
	ld.shared.f32 	%f99, [%r4+20];
	fma.rn.f32 	%f100, %f98, %f99, %f81;
	ld.shared.f32 	%f101, [%r4+56];
	fma.rn.f32 	%f102, %f98, %f101, %f83;
	ld.shared.f32 	%f103, [%r4+92];
	fma.rn.f32 	%f104, %f98, %f103, %f85;
	ld.shared.f32 	%f105, [%r4+128];
	fma.rn.f32 	%f106, %f98, %f105, %f87;
	ld.shared.f32 	%f107, [%r4+164];
	fma.rn.f32 	%f108, %f98, %f107, %f89;
	ld.shared.f32 	%f109, [%r4+200];
	fma.rn.f32 	%f110, %f98, %f109, %f91;
	ld.shared.f32 	%f111, [%r4+236];
	fma.rn.f32 	%f112, %f98, %f111, %f93;
	ld.shared.f32 	%f113, [%r4+272];
	fma.rn.f32 	%f114, %f98, %f113, %f95;
	ld.shared.f32 	%f115, [%r4+308];
	fma.rn.f32 	%f116, %f98, %f115, %f97;
	ld.global.f32 	%f117, [%rd18+1344];
	ld.shared.f32 	%f118, [%r4+24];
	fma.rn.f32 	%f119, %f117, %f118, %f100;
	ld.shared.f32 	%f120, [%r4+60];
	fma.rn.f32 	%f121, %f117, %f120, %f102;
	ld.shared.f32 	%f122, [%r4+96];
	fma.rn.f32 	%f123, %f117, %f122, %f104;
	ld.shared.f32 	%f124, [%r4+132];
	fma.rn.f32 	%f125, %f117, %f124, %f106;
	ld.shared.f32 	%f126, [%r4+168];
	fma.rn.f32 	%f127, %f117, %f126, %f108;
	ld.shared.f32 	%f128, [%r4+204];
	fma.rn.f32 	%f129, %f117, %f128, %f110;
	ld.shared.f32 	%f130, [%r4+240];
	fma.rn.f32 	%f131, %f117, %f130, %f112;
	ld.shared.f32 	%f132, [%r4+276];
	fma.rn.f32 	%f133, %f117, %f132, %f114;
	ld.shared.f32 	%f134, [%r4+312];
	fma.rn.f32 	%f135, %f117, %f134, %f116;
	ld.global.f32 	%f136, [%rd18+1568];
	ld.shared.f32 	%f137, [%r4+28];
	fma.rn.f32 	%f138, %f136, %f137, %f119;
	ld.shared.f32 	%f139, [%r4+64];
	fma.rn.f32 	%f140, %f136, %f139, %f121;
	ld.shared.f32 	%f141, [%r4+100];
	fma.rn.f32 	%f142, %f136, %f141, %f123;
	ld.shared.f32 	%f143, [%r4+136];
	fma.rn.f32 	%f144, %f136, %f143, %f125;
	ld.shared.f32 	%f145, [%r4+172];
	fma.rn.f32 	%f146, %f136, %f145, %f127;
	ld.shared.f32 	%f147, [%r4+208];
	fma.rn.f32 	%f148, %f136, %f147, %f129;
	ld.shared.f32 	%f149, [%r4+244];
	fma.rn.f32 	%f150, %f136, %f149, %f131;
	ld.shared.f32 	%f151, [%r4+280];
	fma.rn.f32 	%f152, %f136, %f151, %f133;
	ld.shared.f32 	%f153, [%r4+316];
	fma.rn.f32 	%f154, %f136, %f153, %f135;
	ld.global.f32 	%f155, [%rd18+1792];
	ld.shared.f32 	%f156, [%r4+32];
	fma.rn.f32 	%f157, %f155, %f156, %f138;
	ld.shared.f32 	%f158, [%r4+68];
	fma.rn.f32 	%f159, %f155, %f158, %f140;
	ld.shared.f32 	%f160, [%r4+104];
	fma.rn.f32 	%f161, %f155, %f160, %f142;
	ld.shared.f32 	%f162, [%r4+140];
	fma.rn.f32 	%f163, %f155, %f162, %f144;
	ld.shared.f32 	%f164, [%r4+176];
	fma.rn.f32 	%f165, %f155, %f164, %f146;
	ld.shared.f32 	%f166, [%r4+212];
	fma.rn.f32 	%f167, %f155, %f166, %f148;
	ld.shared.f32 	%f168, [%r4+248];
	fma.rn.f32 	%f169, %f155, %f168, %f150;
	ld.shared.f32 	%f170, [%r4+284];
	fma.rn.f32 	%f171, %f155, %f170, %f152;
	ld.shared.f32 	%f172, [%r4+320];
	fma.rn.f32 	%f173, %f155, %f172, %f154;
	cvt.u64.u32 	%rd19, %r3;
	add.s64 	%rd20, %rd2, %rd19;
	cvta.to.global.u64 	%rd21, %rd6;
	shl.b64 	%rd22, %rd20, 2;
	add.s64 	%rd23, %rd21, %rd22;
	ld.global.f32 	%f174, [%rd23];
	add.f32 	%f175, %f157, %f174;
	st.global.f32 	[%rd23], %f175;
	ld.global.f32 	%f176, [%rd23+224];
	add.f32 	%f177, %f159, %f176;
	st.global.f32 	[%rd23+224], %f177;
	ld.global.f32 	%f178, [%rd23+448];
	add.f32 	%f179, %f161, %f178;
	st.global.f32 	[%rd23+448], %f179;
	ld.global.f32 	%f180, [%rd23+672];
	add.f32 	%f181, %f163, %f180;
	st.global.f32 	[%rd23+672], %f181;
	ld.global.f32 	%f182, [%rd23+896];
	add.f32 	%f183, %f165, %f182;
	st.global.f32 	[%rd23+896], %f183;
	ld.global.f32 	%f184, [%rd23+1120];
	add.f32 	%f185, %f167, %f184;
	st.global.f32 	[%rd23+1120], %f185;
	ld.global.f32 	%f186, [%rd23+1344];
	add.f32 	%f187, %f169, %f186;
	st.global.f32 	[%rd23+1344], %f187;
	ld.global.f32 	%f188, [%rd23+1568];
	add.f32 	%f189, %f171, %f188;
	st.global.f32 	[%rd23+1568], %f189;
	ld.global.f32 	%f190, [%rd23+1792];
	add.f32 	%f191, %f173, %f190;
	st.global.f32 	[%rd23+1792], %f191;
$L__BB0_7:
	ret;

}
	// .globl	_Z72kernel_sgemm_NT_NT_m56_n9_k9_lda56_ldb9_ldc56_alpha_1_beta_1_sss_21a8028PKfiS0_iPfijPj
.visible .entry _Z72kernel_sgemm_NT_NT_m56_n9_k9_lda56_ldb9_ldc56_alpha_1_beta_1_sss_21a8028PKfiS0_iPfijPj(
	.param .u64 .ptr .align 1 _Z72kernel_sgemm_NT_NT_m56_n9_k9_lda56_ldb9_ldc56_alpha_1_beta_1_sss_21a8028PKfiS0_iPfijPj_param_0,
	.param .u32 _Z72kernel_sgemm_NT_NT_m56_n9_k9_lda56_ldb9_ldc56_alpha_1_beta_1_sss_21a8028PKfiS0_iPfijPj_param_1,
	.param .u64 .ptr .align 1 _Z72kernel_sgemm_NT_NT_m56_n9_k9_lda56_ldb9_ldc56_alpha_1_beta_1_sss_21a8028PKfiS0_iPfijPj_param_2,
	.param .u32 _Z72kernel_sgemm_NT_NT_m56_n9_k9_lda56_ldb9_ldc56_alpha_1_beta_1_sss_21a8028PKfiS0_iPfijPj_param_3,
	.param .u64 .ptr .align 1 _Z72kernel_sgemm_NT_NT_m56_n9_k9_lda56_ldb9_ldc56_alpha_1_beta_1_sss_21a8028PKfiS0_iPfijPj_param_4,
	.param .u32 _Z72kernel_sgemm_NT_NT_m56_n9_k9_lda56_ldb9_ldc56_alpha_1_beta_1_sss_21a8028PKfiS0_iPfijPj_param_5,
	.param .u32 _Z72kernel_sgemm_NT_NT_m56_n9_k9_lda56_ldb9_ldc56_alpha_1_beta_1_sss_21a8028PKfiS0_iPfijPj_param_6,
	.param .u64 .ptr .align 1 _Z72kernel_sgemm_NT_NT_m56_n9_k9_lda56_ldb9_ldc56_alpha_1_beta_1_sss_21a8028PKfiS0_iPfijPj_param_7
)
.maxntid 64
{
	.reg .pred 	%p<6>;
	.reg .b32 	%r<19>;
	.reg .b32 	%f<39>;
	.reg .b64 	%rd<25>;
	// demoted variable
	.shared .align 8 .b8 _ZZ72kernel_sgemm_NT_NT_m56_n9_k9_lda56_ldb9_ldc56_alpha_1_beta_1_sss_21a8028PKfiS0_iPfijPjE11totalShrMem[36];
	ld.param.u64 	%rd2, [_Z72kernel_sgemm_NT_NT_m56_n9_k9_lda56_ldb9_ldc56_alpha_1_beta_1_sss_21a8028PKfiS0_iPfijPj_param_0];
	ld.param.u32 	%r7, [_Z72kernel_sgemm_NT_NT_m56_n9_k9_lda56_ldb9_ldc56_alpha_1_beta_1_sss_21a8028PKfiS0_iPfijPj_param_1];
	ld.param.u64 	%rd3, [_Z72kernel_sgemm_NT_NT_m56_n9_k9_lda56_ldb9_ldc56_alpha_1_beta_1_sss_21a8028PKfiS0_iPfijPj_param_2];
	ld.param.u32 	%r8, [_Z72kernel_sgemm_NT_NT_m56_n9_k9_lda56_ldb9_ldc56_alpha_1_beta_1_sss_21a8028PKfiS0_iPfijPj_param_3];
	ld.param.u64 	%rd4, [_Z72kernel_sgemm_NT_NT_m56_n9_k9_lda56_ldb9_ldc56_alpha_1_beta_1_sss_21a8028PKfiS0_iPfijPj_param_4];
	ld.param.u32 	%r9, [_Z72kernel_sgemm_NT_NT_m56_n9_k9_lda56_ldb9_ldc56_alpha_1_beta_1_sss_21a8028PKfiS0_iPfijPj_param_5];
	ld.param.u32 	%r10, [_Z72kernel_sgemm_NT_NT_m56_n9_k9_lda56_ldb9_ldc56_alpha_1_beta_1_sss_21a8028PKfiS0_iPfijPj_param_6];
	ld.param.u64 	%rd5, [_Z72kernel_sgemm_NT_NT_m56_n9_k9_lda56_ldb9_ldc56_alpha_1_beta_1_sss_21a8028PKfiS0_iPfijPj_param_7];
	mov.u32 	%r1, %tid.y;
	mov.u32 	%r11, %ntid.y;
	mov.u32 	%r12, %ctaid.x;
	mad.lo.s32 	%r2, %r11, %r12, %r1;
	setp.ge.u32 	%p1, %r2, %r10;
	@%p1 bra 	$L__BB1_7;
	setp.eq.s64 	%p2, %rd5, 0;
	@%p2 bra 	$L__BB1_3;
	cvta.to.global.u64 	%rd6, %rd5;
	mul.wide.u32 	%rd7, %r2, 4;
	add.s64 	%rd8, %rd6, %rd7;
	ld.global.u32 	%r13, [%rd8];
	setp.eq.s32 	%p3, %r13, 0;
	@%p3 bra 	$L__BB1_7;
$L__BB1_3:
	mul.lo.s32 	%r14, %r2, 504;
	add.s32 	%r15, %r14, %r7;
	cvt.u64.u32 	%rd1, %r15;
	mad.lo.s32 	%r3, %r2, 9, %r8;
	add.s32 	%r4, %r9, %r14;
	mov.u32 	%r16, _ZZ72kernel_sgemm_NT_NT_m56_n9_k9_lda56_ldb9_ldc56_alpha_1_beta_1_sss_21a8028PKfiS0_iPfijPjE11totalShrMem;
	mad.lo.s32 	%r5, %r1, 36, %r16;
	mov.u32 	%r6, %tid.x;
	setp.gt.u32 	%p4, %r6, 8;
	@%p4 bra 	$L__BB1_5;
	cvt.u64.u32 	%rd9, %r3;
	cvt.u64.u32 	%rd10, %r6;
	add.s64 	%rd11, %rd9, %rd10;
	cvta.to.global.u64 	%rd12, %rd3;
	shl.b64 	%rd13, %rd11, 2;
	add.s64 	%rd14, %rd12, %rd13;
	ld.global.f32 	%f1, [%rd14];
	shl.b32 	%r17, %r6, 2;
	add.s32 	%r18, %r5, %r17;
	st.shared.f32 	[%r18], %f1;
$L__BB1_5:
	bar.sync 	0;
	setp.gt.u32 	%p5, %r6, 55;
	@%p5 bra 	$L__BB1_7;
	cvt.u64.u32 	%rd15, %r6;
	add.s64 	%rd16, %rd1, %rd15;
	cvta.to.global.u64 	%rd17, %rd2;
	shl.b64 	%rd18, %rd16, 2;
	add.s64 	%rd19, %rd17, %rd18;
	ld.global.f32 	%f2, [%rd19+224];
	ld.shared.f32 	%f3, [%r5];
	fma.rn.f32 	%f4, %f2, %f3, 0f00000000;
	ld.shared.f32 	%f5, [%r5+4];
	fma.rn.f32 	%f6, %f2, %f5, 0f00000000;
	ld.shared.f32 	%f7, [%r5+8];
	fma.rn.f32 	%f8, %f2, %f7, 0f00000000;
	ld.shared.f32 	%f9, [%r5+12];
	fma.rn.f32 	%f10, %f2, %f9, 0f00000000;
	ld.shared.f32 	%f11, [%r5+16];
	fma.rn.f32 	%f12, %f2, %f11, 0f00000000;
	ld.shared.f32 	%f13, [%r5+20];
	fma.rn.f32 	%f14, %f2, %f13, 0f00000000;
	ld.shared.f32 	%f15, [%r5+24];
	fma.rn.f32 	%f16, %f2, %f15, 0f00000000;
	ld.shared.f32 	%f17, [%r5+28];
	fma.rn.f32 	%f18, %f2, %f17, 0f00000000;
	ld.shared.f32 	%f19, [%r5+32];
	fma.rn.f32 	%f20, %f2, %f19, 0f00000000;
	cvt.u64.u32 	%rd20, %r4;
	add.s64 	%rd21, %rd15, %rd20;
	cvta.to.global.u64 	%rd22, %rd4;
	shl.b64 	%rd23, %rd21, 2;
	add.s64 	%rd24, %rd22, %rd23;
	ld.global.f32 	%f21, [%rd24];
	add.f32 	%f22, %f4, %f21;
	st.global.f32 	[%rd24], %f22;
	ld.global.f32 	%f23, [%rd24+224];
	add.f32 	%f24, %f6, %f23;
	st.global.f32 	[%rd24+224], %f24;
	ld.global.f32 	%f25, [%rd24+448];
	add.f32 	%f26, %f8, %f25;
	st.global.f32 	[%rd24+448], %f26;
	ld.global.f32 	%f27, [%rd24+672];
	add.f32 	%f28, %f10, %f27;
	st.global.f32 	[%rd24+672], %f28;
	ld.global.f32 	%f29, [%rd24+896];
	add.f32 	%f30, %f12, %f29;
	st.global.f32 	[%rd24+896], %f30;
	ld.global.f32 	%f31, [%rd24+1120];
	add.f32 	%f32, %f14, %f31;
	st.global.f32 	[%rd24+1120], %f32;
	ld.global.f32 	%f33, [%rd24+1344];
	add.f32 	%f34, %f16, %f33;
	st.global.f32 	[%rd24+1344], %f34;
	ld.global.f32 	%f35, [%rd24+1568];
	add.f32 	%f36, %f18, %f35;
	st.global.f32 	[%rd24+1568], %f36;
	ld.global.f32 	%f37, [%rd24+1792];
	add.f32 	%f38, %f20, %f37;
	st.global.f32 	[%rd24+1792], %f38;
$L__BB1_7:
	ret;

}


// ===== COMPILED SASS (sm_100) =====

	.target	sm_100

	.elftype	@"ET_EXEC"


//--------------------- .note.nv.tkinfo           --------------------------
	.section	.note.nv.tkinfo,"",@"SHT_NOTE"
	.sectionflags	@"SHF_NOTE_NV_TKINFO"
	.tkinfo
        /*0018*/ 	.word	0x00000002
        /*0030*/ 	.string	""
        /*0030*/ 	.string	"ptxas"
        /*0030*/ 	.string	"Cuda compilation tools, release 13.0, V13.0.88"
        /*0030*/ 	.string	"Build cuda_13.0.r13.0/compiler.36424714_0"
        /*0030*/ 	.string	"-arch sm_100 -m 64 "



//--------------------- .note.nv.cuinfo           --------------------------
	.section	.note.nv.cuinfo,"",@"SHT_NOTE"
	.sectionflags	@"SHF_NOTE_NV_CUINFO"
        /*0018*/ 	.short	0x0002
        /*001a*/ 	.short	0x0064
        /*001c*/ 	.short	0x0082
	.zero		2


//--------------------- .nv.info                  --------------------------
	.section	.nv.info,"",@"SHT_CUDA_INFO"
	.align	4


	//----- nvinfo : EIATTR_REGCOUNT
	.align		4
        /*0000*/ 	.byte	0x04, 0x2f
        /*0002*/ 	.short	(.L_1 - .L_0)
	.align		4
.L_0:
        /*0004*/ 	.word	index@(_Z72kernel_sgemm_NT_NT_m56_n9_k9_lda56_ldb9_ldc56_alpha_1_beta_1_sss_aacfffdPKfiS0_iPfijPj)
        /*0008*/ 	.word	0x00000020


	//----- nvinfo : EIATTR_FRAME_SIZE
	.align		4
.L_1:
        /*000c*/ 	.byte	0x04, 0x11
        /*000e*/ 	.short	(.L_3 - .L_2)
	.align		4
.L_2:
        /*0010*/ 	.word	index@(_Z72kernel_sgemm_NT_NT_m56_n9_k9_lda56_ldb9_ldc56_alpha_1_beta_1_sss_aacfffdPKfiS0_iPfijPj)
        /*0014*/ 	.word	0x00000000


	//----- nvinfo : EIATTR_REGCOUNT
	.align		4
.L_3:
        /*0018*/ 	.byte	0x04, 0x2f
        /*001a*/ 	.short	(.L_5 - .L_4)
	.align		4
.L_4:
        /*001c*/ 	.word	index@(_Z72kernel_sgemm_NT_NT_m56_n9_k9_lda56_ldb9_ldc56_alpha_1_beta_1_sss_21a8028PKfiS0_iPfijPj)
        /*0020*/ 	.word	0x0000001b


	//----- nvinfo : EIATTR_FRAME_SIZE
	.align		4
.L_5:
        /*0024*/ 	.byte	0x04, 0x11
        /*0026*/ 	.short	(.L_7 - .L_6)
	.align		4
.L_6:
        /*0028*/ 	.word	index@(_Z72kernel_sgemm_NT_NT_m56_n9_k9_lda56_ldb9_ldc56_alpha_1_beta_1_sss_21a8028PKfiS0_iPfijPj)
        /*002c*/ 	.word	0x00000000


	//----- nvinfo : EIATTR_MIN_STACK_SIZE
	.align		4
.L_7:
        /*0030*/ 	.byte	0x04, 0x12
        /*0032*/ 	.short	(.L_9 - .L_8)
	.align		4
.L_8:
        /*0034*/ 	.word	index@(_Z72kernel_sgemm_NT_NT_m56_n9_k9_lda56_ldb9_ldc56_alpha_1_beta_1_sss_21a8028PKfiS0_iPfijPj)
        /*0038*/ 	.word	0x00000000


	//----- nvinfo : EIATTR_MIN_STACK_SIZE
	.align		4
.L_9:
        /*003c*/ 	.byte	0x04, 0x12
        /*003e*/ 	.short	(.L_11 - .L_10)
	.align		4
.L_10:
        /*0040*/ 	.word	index@(_Z72kernel_sgemm_NT_NT_m56_n9_k9_lda56_ldb9_ldc56_alpha_1_beta_1_sss_aacfffdPKfiS0_iPfijPj)
        /*0044*/ 	.word	0x00000000
.L_11:


//--------------------- .nv.compat                --------------------------
	.section	.nv.compat,"",@"SHT_CUDA_COMPAT_INFO"
	.align	4
        /*0000*/ 	.byte	0x02, 0x09, 0x00, 0x00, 0x02, 0x02, 0x01, 0x00, 0x02, 0x05, 0x05, 0x00, 0x03, 0x07, 0x01, 0x01
        /*0010*/ 	.byte	0x02, 0x03, 0x00, 0x00, 0x02, 0x06, 0x01, 0x00, 0x04, 0x0b, 0x08, 0x00, 0x09, 0x00, 0x00, 0x00
        /*0020*/ 	.byte	0x00, 0x00, 0x00, 0x00


//--------------------- .nv.info._Z72kernel_sgemm_NT_NT_m56_n9_k9_lda56_ldb9_ldc56_alpha_1_beta_1_sss_21a8028PKfiS0_iPfijPj --------------------------
	.section	.nv.info._Z72kernel_sgemm_NT_NT_m56_n9_k9_lda56_ldb9_ldc56_alpha_1_beta_1_sss_21a8028PKfiS0_iPfijPj,"",@"SHT_CUDA_INFO"
	.sectionflags	@""
	.align	4


	//----- nvinfo : EIATTR_CUDA_API_VERSION
	.align		4
        /*0000*/ 	.byte	0x04, 0x37
        /*0002*/ 	.short	(.L_13 - .L_12)
.L_12:
        /*0004*/ 	.word	0x00000082


	//----- nvinfo : EIATTR_KPARAM_INFO
	.align		4
.L_13:
        /*0008*/ 	.byte	0x04, 0x17
        /*000a*/ 	.short	(.L_15 - .L_14)
.L_14:
        /*000c*/ 	.word	0x00000000
        /*0010*/ 	.short	0x0007
        /*0012*/ 	.short	0x0030
        /*0014*/ 	.byte	0x00, 0xf5, 0x21, 0x00


	//----- nvinfo : EIATTR_KPARAM_INFO
	.align		4
.L_15:
        /*0018*/ 	.byte	0x04, 0x17
        /*001a*/ 	.short	(.L_17 - .L_16)
.L_16:
        /*001c*/ 	.word	0x00000000
        /*0020*/ 	.short	0x0006
        /*0022*/ 	.short	0x002c
        /*0024*/ 	.byte	0x00, 0xf0, 0x11, 0x00


	//----- nvinfo : EIATTR_KPARAM_INFO
	.align		4
.L_17:
        /*0028*/ 	.byte	0x04, 0x17
        /*002a*/ 	.short	(.L_19 - .L_18)
.L_18:
        /*002c*/ 	.word	0x00000000
        /*0030*/ 	.short	0x0005
        /*0032*/ 	.short	0x0028
        /*0034*/ 	.byte	0x00, 0xf0, 0x11, 0x00


	//----- nvinfo : EIATTR_KPARAM_INFO
	.align		4
.L_19:
        /*0038*/ 	.byte	0x04, 0x17
        /*003a*/ 	.short	(.L_21 - .L_20)
.L_20:
        /*003c*/ 	.word	0x00000000
        /*0040*/ 	.short	0x0004
        /*0042*/ 	.short	0x0020
        /*0044*/ 	.byte	0x00, 0xf5, 0x21, 0x00


	//----- nvinfo : EIATTR_KPARAM_INFO
	.align		4
.L_21:
        /*0048*/ 	.byte	0x04, 0x17
        /*004a*/ 	.short	(.L_23 - .L_22)
.L_22:
        /*004c*/ 	.word	0x00000000
        /*0050*/ 	.short	0x0003
        /*0052*/ 	.short	0x0018
        /*0054*/ 	.byte	0x00, 0xf0, 0x11, 0x00


	//----- nvinfo : EIATTR_KPARAM_INFO
	.align		4
.L_23:
        /*0058*/ 	.byte	0x04, 0x17
        /*005a*/ 	.short	(.L_25 - .L_24)
.L_24:
        /*005c*/ 	.word	0x00000000
        /*0060*/ 	.short	0x0002
        /*0062*/ 	.short	0x0010
        /*0064*/ 	.byte	0x00, 0xf5, 0x21, 0x00


	//----- nvinfo : EIATTR_KPARAM_INFO
	.align		4
.L_25:
        /*0068*/ 	.byte	0x04, 0x17
        /*006a*/ 	.short	(.L_27 - .L_26)
.L_26:
        /*006c*/ 	.word	0x00000000
        /*0070*/ 	.short	0x0001
        /*0072*/ 	.short	0x0008
        /*0074*/ 	.byte	0x00, 0xf0, 0x11, 0x00


	//----- nvinfo : EIATTR_KPARAM_INFO
	.align		4
.L_27:
        /*0078*/ 	.byte	0x04, 0x17
        /*007a*/ 	.short	(.L_29 - .L_28)
.L_28:
        /*007c*/ 	.word	0x00000000
        /*0080*/ 	.short	0x0000
        /*0082*/ 	.short	0x0000
        /*0084*/ 	.byte	0x00, 0xf5, 0x21, 0x00


	//----- nvinfo : EIATTR_SPARSE_MMA_MASK
	.align		4
.L_29:
        /*0088*/ 	.byte	0x03, 0x50
        /*008a*/ 	.short	0x0000


	//----- nvinfo : EIATTR_MAXREG_COUNT
	.align		4
        /*008c*/ 	.byte	0x03, 0x1b
        /*008e*/ 	.short	0x00ff


	//----- nvinfo : EIATTR_NUM_BARRIERS
	.align		4
        /*0090*/ 	.byte	0x02, 0x4c
        /*0092*/ 	.byte	0x01
	.zero		1


	//----- nvinfo : EIATTR_MERCURY_ISA_VERSION
	.align		4
        /*0094*/ 	.byte	0x03, 0x5f
        /*0096*/ 	.short	0x0101


	//----- nvinfo : EIATTR_VRC_CTA_INIT_COUNT
	.align		4
        /*0098*/ 	.byte	0x02, 0x4a
	.zero		1
	.zero		1


	//----- nvinfo : EIATTR_EXIT_INSTR_OFFSETS
	.align		4
        /*009c*/ 	.byte	0x04, 0x1c
        /*009e*/ 	.short	(.L_31 - .L_30)


	//   ....[0]....
.L_30:
        /*00a0*/ 	.word	0x00000070


	//   ....[1]....
        /*00a4*/ 	.word	0x00000110


	//   ....[2]....
        /*00a8*/ 	.word	0x00000260


	//   ....[3]....
        /*00ac*/ 	.word	0x00000610


	//----- nvinfo : EIATTR_MAX_THREADS
	.align		4
.L_31:
        /*00b0*/ 	.byte	0x04, 0x05
        /*00b2*/ 	.short	(.L_33 - .L_32)
.L_32:
        /*00b4*/ 	.word	0x00000040
        /*00b8*/ 	.word	0x00000001
        /*00bc*/ 	.word	0x00000001


	//----- nvinfo : EIATTR_CBANK_PARAM_SIZE
	.align		4
.L_33:
        /*00c0*/ 	.byte	0x03, 0x19
        /*00c2*/ 	.short	0x0038


	//----- nvinfo : EIATTR_PARAM_CBANK
	.align		4
        /*00c4*/ 	.byte	0x04, 0x0a
        /*00c6*/ 	.short	(.L_35 - .L_34)
	.align		4
.L_34:
        /*00c8*/ 	.word	index@(.nv.constant0._Z72kernel_sgemm_NT_NT_m56_n9_k9_lda56_ldb9_ldc56_alpha_1_beta_1_sss_21a8028PKfiS0_iPfijPj)
        /*00cc*/ 	.short	0x0380
        /*00ce*/ 	.short	0x0038


	//----- nvinfo : EIATTR_SW_WAR
	.align		4
.L_35:
        /*00d0*/ 	.byte	0x04, 0x36
        /*00d2*/ 	.short	(.L_37 - .L_36)
.L_36:
        /*00d4*/ 	.word	0x00000008
.L_37:


//--------------------- .nv.info._Z72kernel_sgemm_NT_NT_m56_n9_k9_lda56_ldb9_ldc56_alpha_1_beta_1_sss_aacfffdPKfiS0_iPfijPj --------------------------
	.section	.nv.info._Z72kernel_sgemm_NT_NT_m56_n9_k9_lda56_ldb9_ldc56_alpha_1_beta_1_sss_aacfffdPKfiS0_iPfijPj,"",@"SHT_CUDA_INFO"
	.sectionflags	@""
	.align	4


	//----- nvinfo : EIATTR_CUDA_API_VERSION
	.align		4
        /*0000*/ 	.byte	0x04, 0x37
        /*0002*/ 	.short	(.L_39 - .L_38)
.L_38:
        /*0004*/ 	.word	0x00000082


	//----- nvinfo : EIATTR_KPARAM_INFO
	.align		4
.L_39:
        /*0008*/ 	.byte	0x04, 0x17
        /*000a*/ 	.short	(.L_41 - .L_40)
.L_40:
        /*000c*/ 	.word	0x00000000
        /*0010*/ 	.short	0x0007
        /*0012*/ 	.short	0x0030
        /*0014*/ 	.byte	0x00, 0xf5, 0x21, 0x00


	//----- nvinfo : EIATTR_KPARAM_INFO
	.align		4
.L_41:
        /*0018*/ 	.byte	0x04, 0x17
        /*001a*/ 	.short	(.L_43 - .L_42)
.L_42:
        /*001c*/ 	.word	0x00000000
        /*0020*/ 	.short	0x0006
        /*0022*/ 	.short	0x002c
        /*0024*/ 	.byte	0x00, 0xf0, 0x11, 0x00


	//----- nvinfo : EIATTR_KPARAM_INFO
	.align		4
.L_43:
        /*0028*/ 	.byte	0x04, 0x17
        /*002a*/ 	.short	(.L_45 - .L_44)
.L_44:
        /*002c*/ 	.word	0x00000000
        /*0030*/ 	.short	0x0005
        /*0032*/ 	.short	0x0028
        /*0034*/ 	.byte	0x00, 0xf0, 0x11, 0x00


	//----- nvinfo : EIATTR_KPARAM_INFO
	.align		4
.L_45:
        /*0038*/ 	.byte	0x04, 0x17
        /*003a*/ 	.short	(.L_47 - .L_46)
.L_46:
        /*003c*/ 	.word	0x00000000
        /*0040*/ 	.short	0x0004
        /*0042*/ 	.short	0x0020
        /*0044*/ 	.byte	0x00, 0xf5, 0x21, 0x00


	//----- nvinfo : EIATTR_KPARAM_INFO
	.align		4
.L_47:
        /*0048*/ 	.byte	0x04, 0x17
        /*004a*/ 	.short	(.L_49 - .L_48)
.L_48:
        /*004c*/ 	.word	0x00000000
        /*0050*/ 	.short	0x0003
        /*0052*/ 	.short	0x0018
        /*0054*/ 	.byte	0x00, 0xf0, 0x11, 0x00


	//----- nvinfo : EIATTR_KPARAM_INFO
	.align		4
.L_49:
        /*0058*/ 	.byte	0x04, 0x17
        /*005a*/ 	.short	(.L_51 - .L_50)
.L_50:
        /*005c*/ 	.word	0x00000000
        /*0060*/ 	.short	0x0002
        /*0062*/ 	.short	0x0010
        /*0064*/ 	.byte	0x00, 0xf5, 0x21, 0x00


	//----- nvinfo : EIATTR_KPARAM_INFO
	.align		4
.L_51:
        /*0068*/ 	.byte	0x04, 0x17
        /*006a*/ 	.short	(.L_53 - .L_52)
.L_52:
        /*006c*/ 	.word	0x00000000
        /*0070*/ 	.short	0x0001
        /*0072*/ 	.short	0x0008
        /*0074*/ 	.byte	0x00, 0xf0, 0x11, 0x00


	//----- nvinfo : EIATTR_KPARAM_INFO
	.align		4
.L_53:
        /*0078*/ 	.byte	0x04, 0x17
        /*007a*/ 	.short	(.L_55 - .L_54)
.L_54:
        /*007c*/ 	.word	0x00000000
        /*0080*/ 	.short	0x0000
        /*0082*/ 	.short	0x0000
        /*0084*/ 	.byte	0x00, 0xf5, 0x21, 0x00


	//----- nvinfo : EIATTR_SPARSE_MMA_MASK
	.align		4
.L_55:
        /*0088*/ 	.byte	0x03, 0x50
        /*008a*/ 	.short	0x0000


	//----- nvinfo : EIATTR_MAXREG_COUNT
	.align		4
        /*008c*/ 	.byte	0x03, 0x1b
        /*008e*/ 	.short	0x00ff


	//----- nvinfo : EIATTR_NUM_BARRIERS
	.align		4
        /*0090*/ 	.byte	0x02, 0x4c
        /*0092*/ 	.byte	0x01
	.zero		1


	//----- nvinfo : EIATTR_MERCURY_ISA_VERSION
	.align		4
        /*0094*/ 	.byte	0x03, 0x5f
        /*0096*/ 	.short	0x0101


	//----- nvinfo : EIATTR_VRC_CTA_INIT_COUNT
	.align		4
        /*0098*/ 	.byte	0x02, 0x4a
	.zero		1
	.zero		1


	//----- nvinfo : EIATTR_EXIT_INSTR_OFFSETS
	.align		4
        /*009c*/ 	.byte	0x04, 0x1c
        /*009e*/ 	.short	(.L_57 - .L_56)


	//   ....[0]....
.L_56:
        /*00a0*/ 	.word	0x00000070


	//   ....[1]....
        /*00a4*/ 	.word	0x00000110


	//   ....[2]....
        /*00a8*/ 	.word	0x00000270


	//   ....[3]....
        /*00ac*/ 	.word	0x00000fb0


	//----- nvinfo : EIATTR_MAX_THREADS
	.align		4
.L_57:
        /*00b0*/ 	.byte	0x04, 0x05
        /*00b2*/ 	.short	(.L_59 - .L_58)
.L_58:
        /*00b4*/ 	.word	0x00000040
        /*00b8*/ 	.word	0x00000001
        /*00bc*/ 	.word	0x00000001


	//----- nvinfo : EIATTR_CBANK_PARAM_SIZE
	.align		4
.L_59:
        /*00c0*/ 	.byte	0x03, 0x19
        /*00c2*/ 	.short	0x0038


	//----- nvinfo : EIATTR_PARAM_CBANK
	.align		4
        /*00c4*/ 	.byte	0x04, 0x0a
        /*00c6*/ 	.short	(.L_61 - .L_60)
	.align		4
.L_60:
        /*00c8*/ 	.word	index@(.nv.constant0._Z72kernel_sgemm_NT_NT_m56_n9_k9_lda56_ldb9_ldc56_alpha_1_beta_1_sss_aacfffdPKfiS0_iPfijPj)
        /*00cc*/ 	.short	0x0380
        /*00ce*/ 	.short	0x0038


	//----- nvinfo : EIATTR_SW_WAR
	.align		4
.L_61:
        /*00d0*/ 	.byte	0x04, 0x36
        /*00d2*/ 	.short	(.L_63 - .L_62)
.L_62:
        /*00d4*/ 	.word	0x00000008
.L_63:


//--------------------- .nv.callgraph             --------------------------
	.section	.nv.callgraph,"",@"SHT_CUDA_CALLGRAPH"
	.align	4
	.sectionentsize	8
	.align		4
        /*0000*/ 	.word	0x00000000
	.align		4
        /*0004*/ 	.word	0xffffffff
	.align		4
        /*0008*/ 	.word	0x00000000
	.align		4
        /*000c*/ 	.word	0xfffffffe
	.align		4
        /*0010*/ 	.word	0x00000000
	.align		4
        /*0014*/ 	.word	0xfffffffd
	.align		4
        /*0018*/ 	.word	0x00000000
	.align		4
        /*001c*/ 	.word	0xfffffffc


//--------------------- .text._Z72kernel_sgemm_NT_NT_m56_n9_k9_lda56_ldb9_ldc56_alpha_1_beta_1_sss_21a8028PKfiS0_iPfijPj --------------------------
	.section	.text._Z72kernel_sgemm_NT_NT_m56_n9_k9_lda56_ldb9_ldc56_alpha_1_beta_1_sss_21a8028PKfiS0_iPfijPj,"ax",@progbits
	.align	128
        .global         _Z72kernel_sgemm_NT_NT_m56_n9_k9_lda56_ldb9_ldc56_alpha_1_beta_1_sss_21a8028PKfiS0_iPfijPj
        .type           _Z72kernel_sgemm_NT_NT_m56_n9_k9_lda56_ldb9_ldc56_alpha_1_beta_1_sss_21a8028PKfiS0_iPfijPj,@function
        .size           _Z72kernel_sgemm_NT_NT_m56_n9_k9_lda56_ldb9_ldc56_alpha_1_beta_1_sss_21a8028PKfiS0_iPfijPj,(.L_x_4 - _Z72kernel_sgemm_NT_NT_m56_n9_k9_lda56_ldb9_ldc56_alpha_1_beta_1_sss_21a8028PKfiS0_iPfijPj)
        .other          _Z72kernel_sgemm_NT_NT_m56_n9_k9_lda56_ldb9_ldc56_alpha_1_beta_1_sss_21a8028PKfiS0_iPfijPj,@"STO_CUDA_ENTRY STV_DEFAULT"
_Z72kernel_sgemm_NT_NT_m56_n9_k9_lda56_ldb9_ldc56_alpha_1_beta_1_sss_21a8028PKfiS0_iPfijPj:
.text._Z72kernel_sgemm_NT_NT_m56_n9_k9_lda56_ldb9_ldc56_alpha_1_beta_1_sss_21a8028PKfiS0_iPfijPj:
[----:B------:R-:W-:Y:S01]  /*0000*/  LDC R1, c[0x0][0x37c] ;  /* 0x0000df00ff017b82 */ /* 0x000fe20000000800 */
[----:B------:R-:W0:Y:S01]  /*0010*/  S2R R9, SR_TID.Y ;  /* 0x0000000000097919 */ /* 0x000e220000002200 */
[----:B------:R-:W0:Y:S01]  /*0020*/  LDCU UR4, c[0x0][0x364] ;  /* 0x00006c80ff0477ac */ /* 0x000e220008000800 */
[----:B------:R-:W0:Y:S01]  /*0030*/  S2R R0, SR_CTAID.X ;  /* 0x0000000000007919 */ /* 0x000e220000002500 */
[----:B------:R-:W1:Y:S01]  /*0040*/  LDCU UR5, c[0x0][0x3ac] ;  /* 0x00007580ff0577ac */ /* 0x000e620008000800 */
[----:B0-----:R-:W-:-:S05]  /*0050*/  IMAD R5, R0, UR4, R9 ;  /* 0x0000000400057c24 */ /* 0x001fca000f8e0209 */
[----:B-1----:R-:W-:-:S13]  /*0060*/  ISETP.GE.U32.AND P0, PT, R5, UR5, PT ;  /* 0x0000000505007c0c */ /* 0x002fda000bf06070 */
[----:B------:R-:W-:Y:S05]  /*0070*/  @P0 EXIT ;  /* 0x000000000000094d */ /* 0x000fea0003800000 */
[----:B------:R-:W0:Y:S02]  /*0080*/  LDCU.64 UR4, c[0x0][0x3b0] ;  /* 0x00007600ff0477ac */ /* 0x000e240008000a00 */
[----:B0-----:R-:W-:-:S04]  /*0090*/  UISETP.NE.U32.AND UP0, UPT, UR4, URZ, UPT ;  /* 0x000000ff0400728c */ /* 0x001fc8000bf05070 */
[----:B------:R-:W-:Y:S01]  /*00a0*/  UISETP.NE.AND.EX UP0, UPT, UR5, URZ, UPT, UP0 ;  /* 0x000000ff0500728c */ /* 0x000fe2000bf05300 */
[----:B------:R-:W0:Y:S08]  /*00b0*/  LDCU.64 UR4, c[0x0][0x358] ;  /* 0x00006b00ff0477ac */ /* 0x000e300008000a00 */
[----:B------:R-:W-:Y:S05]  /*00c0*/  BRA.U !UP0, `(.L_x_0) ;  /* 0x0000000108147547 */ /* 0x000fea000b800000 */
[----:B------:R-:W1:Y:S02]  /*00d0*/  LDC.64 R2, c[0x0][0x3b0] ;  /* 0x0000ec00ff027b82 */ /* 0x000e640000000a00 */
[----:B-1----:R-:W-:-:S06]  /*00e0*/  IMAD.WIDE.U32 R2, R5, 0x4, R2 ;  /* 0x0000000405027825 */ /* 0x002fcc00078e0002 */
[----:B0-----:R-:W2:Y:S02]  /*00f0*/  LDG.E R2, desc[UR4][R2.64] ;  /* 0x0000000402027981 */ /* 0x001ea4000c1e1900 */
[----:B--2---:R-:W-:-:S13]  /*0100*/  ISETP.NE.AND P0, PT, R2, RZ, PT ;  /* 0x000000ff0200720c */ /* 0x004fda0003f05270 */
[----:B------:R-:W-:Y:S05]  /*0110*/  @!P0 EXIT ;  /* 0x000000000000894d */ /* 0x000fea0003800000 */
.L_x_0:
[----:B------:R-:W1:Y:S01]  /*0120*/  S2R R11, SR_TID.X ;  /* 0x00000000000b7919 */ /* 0x000e620000002100 */
[----:B------:R-:W2:Y:S08]  /*0130*/  LDC R0, c[0x0][0x398] ;  /* 0x0000e600ff007b82 */ /* 0x000eb00000000800 */
[----:B------:R-:W3:Y:S01]  /*0140*/  LDC R4, c[0x0][0x3a8] ;  /* 0x0000ea00ff047b82 */ /* 0x000ee20000000800 */
[----:B--2---:R-:W-:Y:S01]  /*0150*/  IMAD R0, R5, 0x9, R0 ;  /* 0x0000000905007824 */ /* 0x004fe200078e0200 */
[----:B-1----:R-:W-:-:S13]  /*0160*/  ISETP.GT.U32.AND P0, PT, R11, 0x8, PT ;  /* 0x000000080b00780c */ /* 0x002fda0003f04070 */
[----:B------:R-:W1:Y:S01]  /*0170*/  @!P0 LDC.64 R6, c[0x0][0x390] ;  /* 0x0000e400ff068b82 */ /* 0x000e620000000a00 */
[----:B------:R-:W-:-:S04]  /*0180*/  @!P0 IADD3 R0, P1, PT, R0, R11, RZ ;  /* 0x0000000b00008210 */ /* 0x000fc80007f3e0ff */
[----:B------:R-:W-:Y:S02]  /*0190*/  @!P0 IADD3.X R3, PT, PT, RZ, RZ, RZ, P1, !PT ;  /* 0x000000ffff038210 */ /* 0x000fe40000ffe4ff */
[----:B-1----:R-:W-:-:S04]  /*01a0*/  @!P0 LEA R2, P1, R0, R6, 0x2 ;  /* 0x0000000600028211 */ /* 0x002fc800078210ff */
[----:B------:R-:W-:-:S05]  /*01b0*/  @!P0 LEA.HI.X R3, R0, R7, R3, 0x2, P1 ;  /* 0x0000000700038211 */ /* 0x000fca00008f1403 */
[----:B0-----:R-:W2:Y:S01]  /*01c0*/  @!P0 LDG.E R2, desc[UR4][R2.64] ;  /* 0x0000000402028981 */ /* 0x001ea2000c1e1900 */
[----:B------:R-:W-:Y:S02]  /*01d0*/  MOV R0, 0x400 ;  /* 0x0000040000007802 */ /* 0x000fe40000000f00 */
[----:B------:R-:W-:Y:S01]  /*01e0*/  ISETP.GT.U32.AND P1, PT, R11, 0x37, PT ;  /* 0x000000370b00780c */ /* 0x000fe20003f24070 */
[----:B------:R-:W0:Y:S02]  /*01f0*/  S2R R7, SR_CgaCtaId ;  /* 0x0000000000077919 */ /* 0x000e240000008800 */
[----:B0-----:R-:W-:-:S05]  /*0200*/  LEA R0, R7, R0, 0x18 ;  /* 0x0000000007007211 */ /* 0x001fca00078ec0ff */
[----:B------:R-:W-:Y:S02]  /*0210*/  IMAD R12, R9, 0x24, R0 ;  /* 0x00000024090c7824 */ /* 0x000fe400078e0200 */
[----:B------:R-:W0:Y:S03]  /*0220*/  LDC R0, c[0x0][0x388] ;  /* 0x0000e200ff007b82 */ /* 0x000e260000000800 */
[----:B------:R-:W-:-:S05]  /*0230*/  @!P0 LEA R7, R11, R12, 0x2 ;  /* 0x0000000c0b078211 */ /* 0x000fca00078e10ff */
[----:B--2---:R1:W-:Y:S01]  /*0240*/  @!P0 STS [R7], R2 ;  /* 0x0000000207008388 */ /* 0x0043e20000000800 */
[----:B------:R-:W-:Y:S06]  /*0250*/  BAR.SYNC.DEFER_BLOCKING 0x0 ;  /* 0x0000000000007b1d */ /* 0x000fec0000010000 */
[----:B0--3--:R-:W-:Y:S05]  /*0260*/  @P1 EXIT ;  /* 0x000000000000194d */ /* 0x009fea0003800000 */
[----:B------:R-:W0:Y:S01]  /*0270*/  LDCU.64 UR6, c[0x0][0x380] ;  /* 0x00007000ff0677ac */ /* 0x000e220008000a00 */
[C---:B------:R-:W-:Y:S01]  /*0280*/  IMAD R0, R5.reuse, 0x1f8, R0 ;  /* 0x000001f805007824 */ /* 0x040fe200078e0200 */
[----:B------:R-:W2:Y:S01]  /*0290*/  LDS R21, [R12] ;  /* 0x000000000c157984 */ /* 0x000ea20000000800 */
[----:B------:R-:W-:Y:S01]  /*02a0*/  IMAD R5, R5, 0x1f8, R4 ;  /* 0x000001f805057824 */ /* 0x000fe200078e0204 */
[----:B------:R-:W3:Y:S02]  /*02b0*/  LDCU.64 UR8, c[0x0][0x3a0] ;  /* 0x00007400ff0877ac */ /* 0x000ee40008000a00 */
[-C--:B-1----:R-:W-:Y:S01]  /*02c0*/  IADD3 R2, P1, PT, R0, R11.reuse, RZ ;  /* 0x0000000b00027210 */ /* 0x082fe20007f3e0ff */
[----:B------:R-:W1:Y:S01]  /*02d0*/  LDS R9, [R12+0x4] ;  /* 0x000004000c097984 */ /* 0x000e620000000800 */
[----:B------:R-:W-:Y:S02]  /*02e0*/  IADD3 R5, P0, PT, R5, R11, RZ ;  /* 0x0000000b05057210 */ /* 0x000fe40007f1e0ff */
[----:B------:R-:W-:Y:S01]  /*02f0*/  IADD3.X R3, PT, PT, RZ, RZ, RZ, P1, !PT ;  /* 0x000000ffff037210 */ /* 0x000fe20000ffe4ff */
[----:B------:R-:W4:Y:S01]  /*0300*/  LDS R11, [R12+0x8] ;  /* 0x000008000c0b7984 */ /* 0x000f220000000800 */
[----:B------:R-:W-:-:S03]  /*0310*/  IADD3.X R0, PT, PT, RZ, RZ, RZ, P0, !PT ;  /* 0x000000ffff007210 */ /* 0x000fc600007fe4ff */
[----:B------:R-:W5:Y:S01]  /*0320*/  LDS R13, [R12+0xc] ;  /* 0x00000c000c0d7984 */ /* 0x000f620000000800 */
[----:B0-----:R-:W-:-:S03]  /*0330*/  LEA R16, P1, R2, UR6, 0x2 ;  /* 0x0000000602107c11 */ /* 0x001fc6000f8210ff */
[----:B------:R-:W0:Y:S01]  /*0340*/  LDS R19, [R12+0x10] ;  /* 0x000010000c137984 */ /* 0x000e220000000800 */
[----:B---3--:R-:W-:-:S03]  /*0350*/  LEA R14, P0, R5, UR8, 0x2 ;  /* 0x00000008050e7c11 */ /* 0x008fc6000f8010ff */
[----:B------:R-:W-:Y:S01]  /*0360*/  LDS R7, [R12+0x18] ;  /* 0x000018000c077984 */ /* 0x000fe20000000800 */
[----:B------:R-:W-:Y:S02]  /*0370*/  LEA.HI.X R17, R2, UR7, R3, 0x2, P1 ;  /* 0x0000000702117c11 */ /* 0x000fe400088f1403 */
[----:B------:R-:W-:Y:S01]  /*0380*/  LEA.HI.X R15, R5, UR9, R0, 0x2, P0 ;  /* 0x00000009050f7c11 */ /* 0x000fe200080f1400 */
[----:B------:R-:W-:Y:S04]  /*0390*/  LDS R3, [R12+0x1c] ;  /* 0x00001c000c037984 */ /* 0x000fe80000000800 */
[----:B------:R3:W2:Y:S04]  /*03a0*/  LDG.E R0, desc[UR4][R16.64+0xe0] ;  /* 0x0000e00410007981 */ /* 0x0006a8000c1e1900 */
[----:B------:R-:W5:Y:S04]  /*03b0*/  LDG.E R18, desc[UR4][R14.64] ;  /* 0x000000040e127981 */ /* 0x000f68000c1e1900 */
        /* <DEDUP_REMOVED lines=8> */
[----:B---3--:R-:W3:Y:S04]  /*0440*/  LDS R17, [R12+0x14] ;  /* 0x000014000c117984 */ /* 0x008ee80000000800 */
[----:B------:R-:W3:Y:S01]  /*0450*/  LDS R5, [R12+0x20] ;  /* 0x000020000c057984 */ /* 0x000ee20000000800 */
[C---:B--2---:R-:W-:Y:S01]  /*0460*/  FFMA R21, R0.reuse, R21, RZ ;  /* 0x0000001500157223 */ /* 0x044fe200000000ff */
[C---:B-1----:R-:W-:Y:S01]  /*0470*/  FFMA R9, R0.reuse, R9, RZ ;  /* 0x0000000900097223 */ /* 0x042fe200000000ff */
[C---:B----4-:R-:W-:Y:S01]  /*0480*/  FFMA R11, R0.reuse, R11, RZ ;  /* 0x0000000b000b7223 */ /* 0x050fe200000000ff */
[C---:B-----5:R-:W-:Y:S01]  /*0490*/  FFMA R13, R0.reuse, R13, RZ ;  /* 0x0000000d000d7223 */ /* 0x060fe200000000ff */
[C---:B0-----:R-:W-:Y:S01]  /*04a0*/  FFMA R19, R0.reuse, R19, RZ ;  /* 0x0000001300137223 */ /* 0x041fe200000000ff */
[C---:B---3--:R-:W-:Y:S01]  /*04b0*/  FFMA R17, R0.reuse, R17, RZ ;  /* 0x0000001100117223 */ /* 0x048fe200000000ff */
[C---:B------:R-:W-:Y:S01]  /*04c0*/  FFMA R7, R0.reuse, R7, RZ ;  /* 0x0000000700077223 */ /* 0x040fe200000000ff */
[C---:B------:R-:W-:Y:S01]  /*04d0*/  FFMA R3, R0.reuse, R3, RZ ;  /* 0x0000000300037223 */ /* 0x040fe200000000ff */
[----:B------:R-:W-:Y:S01]  /*04e0*/  FFMA R5, R0, R5, RZ ;  /* 0x0000000500057223 */ /* 0x000fe200000000ff */
[----:B------:R-:W-:Y:S01]  /*04f0*/  FADD R21, R21, R18 ;  /* 0x0000001215157221 */ /* 0x000fe20000000000 */
[----:B------:R-:W-:Y:S01]  /*0500*/  FADD R9, R9, R20 ;  /* 0x0000001409097221 */ /* 0x000fe20000000000 */
[----:B------:R-:W-:-:S03]  /*0510*/  FADD R11, R11, R22 ;  /* 0x000000160b0b7221 */ /* 0x000fc60000000000 */
[----:B------:R-:W-:Y:S01]  /*0520*/  STG.E desc[UR4][R14.64], R21 ;  /* 0x000000150e007986 */ /* 0x000fe2000c101904 */
        /* <DEDUP_REMOVED lines=11> */
[----:B------:R-:W-:Y:S04]  /*05e0*/  STG.E desc[UR4][R14.64+0x540], R7 ;  /* 0x000540070e007986 */ /* 0x000fe8000c101904 */
[----:B------:R-:W-:Y:S04]  /*05f0*/  STG.E desc[UR4][R14.64+0x620], R3 ;  /* 0x000620030e007986 */ /* 0x000fe8000c101904 */
[----:B------:R-:W-:Y:S01]  /*0600*/  STG.E desc[UR4][R14.64+0x700], R5 ;  /* 0x000700050e007986 */ /* 0x000fe2000c101904 */
[----:B------:R-:W-:Y:S05]  /*0610*/  EXIT ;  /* 0x000000000000794d */ /* 0x000fea0003800000 */
.L_x_1:
[----:B------:R-:W-:-:S00]  /*0620*/  BRA `(.L_x_1) ;  /* 0xfffffffc00fc7947 */ /* 0x000fc0000383ffff */
[----:B------:R-:W-:-:S00]  /*0630*/  NOP ;  /* 0x0000000000007918 */ /* 0x000fc00000000000 */
        /* <DEDUP_REMOVED lines=12> */
.L_x_4:


//--------------------- .text._Z72kernel_sgemm_NT_NT_m56_n9_k9_lda56_ldb9_ldc56_alpha_1_beta_1_sss_aacfffdPKfiS0_iPfijPj --------------------------
	.section	.text._Z72kernel_sgemm_NT_NT_m56_n9_k9_lda56_ldb9_ldc56_alpha_1_beta_1_sss_aacfffdPKfiS0_iPfijPj,"ax",@progbits
	.align	128
        .global         _Z72kernel_sgemm_NT_NT_m56_n9_k9_lda56_ldb9_ldc56_alpha_1_beta_1_sss_aacfffdPKfiS0_iPfijPj
        .type           _Z72kernel_sgemm_NT_NT_m56_n9_k9_lda56_ldb9_ldc56_alpha_1_beta_1_sss_aacfffdPKfiS0_iPfijPj,@function
        .size           _Z72kernel_sgemm_NT_NT_m56_n9_k9_lda56_ldb9_ldc56_alpha_1_beta_1_sss_aacfffdPKfiS0_iPfijPj,(.L_x_5 - _Z72kernel_sgemm_NT_NT_m56_n9_k9_lda56_ldb9_ldc56_alpha_1_beta_1_sss_aacfffdPKfiS0_iPfijPj)
        .other          _Z72kernel_sgemm_NT_NT_m56_n9_k9_lda56_ldb9_ldc56_alpha_1_beta_1_sss_aacfffdPKfiS0_iPfijPj,@"STO_CUDA_ENTRY STV_DEFAULT"
_Z72kernel_sgemm_NT_NT_m56_n9_k9_lda56_ldb9_ldc56_alpha_1_beta_1_sss_aacfffdPKfiS0_iPfijPj:
.text._Z72kernel_sgemm_NT_NT_m56_n9_k9_lda56_ldb9_ldc56_alpha_1_beta_1_sss_aacfffdPKfiS0_iPfijPj:
        /* <DEDUP_REMOVED lines=18> */
.L_x_2:
[----:B------:R-:W1:Y:S01]  /*0120*/  S2R R7, SR_TID.X ;  /* 0x0000000000077919 */ /* 0x000e620000002100 */
[----:B------:R-:W2:Y:S01]  /*0130*/  LDC R0, c[0x0][0x398] ;  /* 0x0000e600ff007b82 */ /* 0x000ea20000000800 */
[----:B------:R-:W3:Y:S01]  /*0140*/  LDCU.64 UR6, c[0x0][0x390] ;  /* 0x00007200ff0677ac */ /* 0x000ee20008000a00 */
[----:B--2---:R-:W-:-:S05]  /*0150*/  IMAD R0, R15, 0x51, R0 ;  /* 0x000000510f007824 */ /* 0x004fca00078e0200 */
[----:B-1----:R-:W-:Y:S02]  /*0160*/  IADD3 R0, P1, PT, R0, R7, RZ ;  /* 0x0000000700007210 */ /* 0x002fe40007f3e0ff */
[----:B------:R-:W-:Y:S02]  /*0170*/  ISETP.GT.U32.AND P0, PT, R7, 0x10, PT ;  /* 0x000000100700780c */ /* 0x000fe40003f04070 */
[----:B------:R-:W-:Y:S02]  /*0180*/  IADD3.X R3, PT, PT, RZ, RZ, RZ, P1, !PT ;  /* 0x000000ffff037210 */ /* 0x000fe40000ffe4ff */
[----:B---3--:R-:W-:-:S04]  /*0190*/  LEA R2, P1, R0, UR6, 0x2 ;  /* 0x0000000600027c11 */ /* 0x008fc8000f8210ff */
[----:B------:R-:W-:-:S05]  /*01a0*/  LEA.HI.X R3, R0, UR7, R3, 0x2, P1 ;  /* 0x0000000700037c11 */ /* 0x000fca00088f1403 */
[----:B0-----:R-:W2:Y:S04]  /*01b0*/  LDG.E R4, desc[UR4][R2.64] ;  /* 0x0000000402047981 */ /* 0x001ea8000c1e1900 */
[----:B------:R-:W3:Y:S01]  /*01c0*/  @!P0 LDG.E R6, desc[UR4][R2.64+0x100] ;  /* 0x0001000402068981 */ /* 0x000ee2000c1e1900 */
[----:B------:R-:W-:Y:S02]  /*01d0*/  MOV R0, 0x400 ;  /* 0x0000040000007802 */ /* 0x000fe40000000f00 */
[----:B------:R-:W-:Y:S01]  /*01e0*/  ISETP.GT.U32.AND P1, PT, R7, 0x37, PT ;  /* 0x000000370700780c */ /* 0x000fe20003f24070 */
[----:B------:R-:W0:Y:S02]  /*01f0*/  S2R R5, SR_CgaCtaId ;  /* 0x0000000000057919 */ /* 0x000e240000008800 */
[----:B0-----:R-:W-:-:S05]  /*0200*/  LEA R0, R5, R0, 0x18 ;  /* 0x0000000005007211 */ /* 0x001fca00078ec0ff */
[----:B------:R-:W-:Y:S02]  /*0210*/  IMAD R26, R9, 0x144, R0 ;  /* 0x00000144091a7824 */ /* 0x000fe400078e0200 */
[----:B------:R-:W0:Y:S03]  /*0220*/  LDC R0, c[0x0][0x388] ;  /* 0x0000e200ff007b82 */ /* 0x000e260000000800 */
[----:B------:R-:W-:-:S05]  /*0230*/  LEA R5, R7, R26, 0x2 ;  /* 0x0000001a07057211 */ /* 0x000fca00078e10ff */
[----:B--2---:R1:W-:Y:S04]  /*0240*/  STS [R5], R4 ;  /* 0x0000000405007388 */ /* 0x0043e80000000800 */
[----:B---3--:R1:W-:Y:S01]  /*0250*/  @!P0 STS [R5+0x100], R6 ;  /* 0x0001000605008388 */ /* 0x0083e20000000800 */
[----:B------:R-:W-:Y:S06]  /*0260*/  BAR.SYNC.DEFER_BLOCKING 0x0 ;  /* 0x0000000000007b1d */ /* 0x000fec0000010000 */
[----:B0-----:R-:W-:Y:S05]  /*0270*/  @P1 EXIT ;  /* 0x000000000000194d */ /* 0x001fea0003800000 */
[----:B------:R-:W0:Y:S01]  /*0280*/  LDCU.64 UR6, c[0x0][0x380] ;  /* 0x00007000ff0677ac */ /* 0x000e220008000a00 */
[----:B------:R-:W-:Y:S01]  /*0290*/  IMAD R0, R15, 0x1f8, R0 ;  /* 0x000001f80f007824 */ /* 0x000fe200078e0200 */
[----:B------:R-:W2:Y:S04]  /*02a0*/  LDS R10, [R26+0x48] ;  /* 0x000048001a0a7984 */ /* 0x000ea80000000800 */
[----:B------:R-:W-:Y:S01]  /*02b0*/  IADD3 R0, P0, PT, R0, R7, RZ ;  /* 0x0000000700007210 */ /* 0x000fe20007f1e0ff */
[----:B------:R-:W3:Y:S03]  /*02c0*/  LDS R22, [R26] ;  /* 0x000000001a167984 */ /* 0x000ee60000000800 */
[----:B------:R-:W-:Y:S01]  /*02d0*/  IADD3.X R3, PT, PT, RZ, RZ, RZ, P0, !PT ;  /* 0x000000ffff037210 */ /* 0x000fe200007fe4ff */
[----:B------:R-:W4:Y:S04]  /*02e0*/  LDS R8, [R26+0x24] ;  /* 0x000024001a087984 */ /* 0x000f280000000800 */
[----:B------:R-:W5:Y:S01]  /*02f0*/  LDS R12, [R26+0x6c] ;  /* 0x00006c001a0c7984 */ /* 0x000f620000000800 */
[----:B0-----:R-:W-:-:S03]  /*0300*/  LEA R16, P0, R0, UR6, 0x2 ;  /* 0x0000000600107c11 */ /* 0x001fc6000f8010ff */
[----:B------:R-:W0:Y:S01]  /*0310*/  LDS R14, [R26+0x90] ;  /* 0x000090001a0e7984 */ /* 0x000e220000000800 */
[----:B------:R-:W-:-:S03]  /*0320*/  LEA.HI.X R17, R0, UR7, R3, 0x2, P0 ;  /* 0x0000000700117c11 */ /* 0x000fc600080f1403 */
[----:B-1----:R-:W1:Y:S01]  /*0330*/  LDS R6, [R26+0xb4] ;  /* 0x0000b4001a067984 */ /* 0x002e620000000800 */
[----:B------:R-:W1:Y:S03]  /*0340*/  LDCU.64 UR6, c[0x0][0x3a0] ;  /* 0x00007400ff0677ac */ /* 0x000e660008000a00 */
[----:B------:R-:W2:Y:S04]  /*0350*/  LDG.E R3, desc[UR4][R16.64] ;  /* 0x0000000410037981 */ /* 0x000ea8000c1e1900 */
[----:B------:R-:W5:Y:S04]  /*0360*/  LDG.E R9, desc[UR4][R16.64+0xe0] ;  /* 0x0000e00410097981 */ /* 0x000f68000c1e1900 */
[----:B------:R-:W5:Y:S04]  /*0370*/  LDG.E R11, desc[UR4][R16.64+0x1c0] ;  /* 0x0001c004100b7981 */ /* 0x000f68000c1e1900 */
[----:B------:R-:W5:Y:S04]  /*0380*/  LDG.E R19, desc[UR4][R16.64+0x2a0] ;  /* 0x0002a00410137981 */ /* 0x000f68000c1e1900 */
[----:B------:R-:W5:Y:S04]  /*0390*/  LDG.E R5, desc[UR4][R16.64+0x380] ;  /* 0x0003800410057981 */ /* 0x000f68000c1e1900 */
[----:B------:R-:W5:Y:S04]  /*03a0*/  LDG.E R13, desc[UR4][R16.64+0x460] ;  /* 0x00046004100d7981 */ /* 0x000f68000c1e1900 */
[----:B------:R-:W1:Y:S04]  /*03b0*/  LDS R4, [R26+0xd8] ;  /* 0x0000d8001a047984 */ /* 0x000e680000000800 */
[----:B------:R-:W1:Y:S04]  /*03c0*/  LDS R2, [R26+0xfc] ;  /* 0x0000fc001a027984 */ /* 0x000e680000000800 */
[----:B------:R-:W1:Y:S04]  /*03d0*/  LDS R0, [R26+0x120] ;  /* 0x000120001a007984 */ /* 0x000e680000000800 */
[----:B------:R-:W1:Y:S04]  /*03e0*/  LDS R21, [R26+0x4] ;  /* 0x000004001a157984 */ /* 0x000e680000000800 */
[----:B------:R-:W1:Y:S04]  /*03f0*/  LDS R18, [R26+0x28] ;  /* 0x000028001a127984 */ /* 0x000e680000000800 */
[----:B------:R-:W1:Y:S04]  /*0400*/  LDS R20, [R26+0x4c] ;  /* 0x00004c001a147984 */ /* 0x000e680000000800 */
[----:B------:R-:W1:Y:S04]  /*0410*/  LDS R24, [R26+0x70] ;  /* 0x000070001a187984 */ /* 0x000e680000000800 */
[----:B------:R-:W-:Y:S01]  /*0420*/  LDS R27, [R26+0x9c] ;  /* 0x00009c001a1b7984 */ /* 0x000fe20000000800 */
[C---:B--2---:R-:W-:Y:S01]  /*0430*/  FFMA R23, R3.reuse, R10, RZ ;  /* 0x0000000a03177223 */ /* 0x044fe200000000ff */
[----:B---3--:R-:W-:-:S02]  /*0440*/  FFMA R22, R3, R22, RZ ;  /* 0x0000001603167223 */ /* 0x008fc400000000ff */
[----:B------:R-:W2:Y:S01]  /*0450*/  LDG.E R10, desc[UR4][R16.64+0x540] ;  /* 0x00054004100a7981 */ /* 0x000ea2000c1e1900 */
[C---:B----4-:R-:W-:Y:S01]  /*0460*/  FFMA R8, R3.reuse, R8, RZ ;  /* 0x0000000803087223 */ /* 0x050fe200000000ff */
[C---:B-----5:R-:W-:Y:S01]  /*0470*/  FFMA R25, R3.reuse, R12, RZ ;  /* 0x0000000c03197223 */ /* 0x060fe200000000ff */
[C---:B0-----:R-:W-:Y:S01]  /*0480*/  FFMA R14, R3.reuse, R14, RZ ;  /* 0x0000000e030e7223 */ /* 0x041fe200000000ff */
[C---:B-1----:R-:W-:Y:S01]  /*0490*/  FFMA R6, R3.reuse, R6, RZ ;  /* 0x0000000603067223 */ /* 0x042fe200000000ff */
[C---:B------:R-:W-:Y:S01]  /*04a0*/  FFMA R4, R3.reuse, R4, RZ ;  /* 0x0000000403047223 */ /* 0x040fe200000000ff */
[C---:B------:R-:W-:Y:S01]  /*04b0*/  FFMA R2, R3.reuse, R2, RZ ;  /* 0x0000000203027223 */ /* 0x040fe200000000ff */
[----:B------:R-:W-:Y:S01]  /*04c0*/  FFMA R0, R3, R0, RZ ;  /* 0x0000000003007223 */ /* 0x000fe200000000ff */
[C---:B------:R-:W-:Y:S01]  /*04d0*/  FFMA R22, R9.reuse, R21, R22 ;  /* 0x0000001509167223 */ /* 0x040fe20000000016 */
[----:B------:R-:W0:Y:S04]  /*04e0*/  LDS R12, [R26+0x94] ;  /* 0x000094001a0c7984 */ /* 0x000e280000000800 */
[----:B------:R-:W1:Y:S04]  /*04f0*/  LDS R21, [R26+0xb8] ;  /* 0x0000b8001a157984 */ /* 0x000e680000000800 */
[----:B------:R-:W3:Y:S01]  /*0500*/  LDS R3, [R26+0xdc] ;  /* 0x0000dc001a037984 */ /* 0x000ee20000000800 */
[C---:B------:R-:W-:Y:S01]  /*0510*/  FFMA R8, R9.reuse, R18, R8 ;  /* 0x0000001209087223 */ /* 0x040fe20000000008 */
[----:B------:R-:W-:-:S02]  /*0520*/  FFMA R20, R9, R20, R23 ;  /* 0x0000001409147223 */ /* 0x000fc40000000017 */
[----:B------:R-:W4:Y:S04]  /*0530*/  LDS R18, [R26+0x8] ;  /* 0x000008001a127984 */ /* 0x000f280000000800 */
[----:B------:R-:W5:Y:S01]  /*0540*/  LDS R23, [R26+0x124] ;  /* 0x000124001a177984 */ /* 0x000f620000000800 */
[----:B------:R-:W-:-:S03]  /*0550*/  FFMA R24, R9, R24, R25 ;  /* 0x0000001809187223 */ /* 0x000fc60000000019 */
[----:B------:R-:W5:Y:S01]  /*0560*/  LDS R25, [R26+0x100] ;  /* 0x000100001a197984 */ /* 0x000f620000000800 */
[----:B0-----:R-:W-:-:S03]  /*0570*/  FFMA R12, R9, R12, R14 ;  /* 0x0000000c090c7223 */ /* 0x001fc6000000000e */
[----:B------:R-:W0:Y:S01]  /*0580*/  LDS R14, [R26+0x2c] ;  /* 0x00002c001a0e7984 */ /* 0x000e220000000800 */
[----:B-1----:R-:W-:-:S03]  /*0590*/  FFMA R6, R9, R21, R6 ;  /* 0x0000001509067223 */ /* 0x002fc60000000006 */
[----:B------:R-:W1:Y:S01]  /*05a0*/  LDS R21, [R26+0x50] ;  /* 0x000050001a157984 */ /* 0x000e620000000800 */
[----:B---3--:R-:W-:-:S03]  /*05b0*/  FFMA R4, R9, R3, R4 ;  /* 0x0000000309047223 */ /* 0x008fc60000000004 */
[----:B------:R-:W3:Y:S01]  /*05c0*/  LDS R3, [R26+0x74] ;  /* 0x000074001a037984 */ /* 0x000ee20000000800 */
[----:B----4-:R-:W-:-:S03]  /*05d0*/  FFMA R18, R11, R18, R22 ;  /* 0x000000120b127223 */ /* 0x010fc60000000016 */
[----:B------:R-:W4:Y:S01]  /*05e0*/  LDS R22, [R26+0x98] ;  /* 0x000098001a167984 */ /* 0x000f220000000800 */
[----:B-----5:R-:W-:-:S03]  /*05f0*/  FFMA R0, R9, R23, R0 ;  /* 0x0000001709007223 */ /* 0x020fc60000000000 */
[----:B------:R-:W5:Y:S01]  /*0600*/  LDS R23, [R26+0xe0] ;  /* 0x0000e0001a177984 */ /* 0x000f620000000800 */
[----:B------:R-:W-:-:S03]  /*0610*/  FFMA R2, R9, R25, R2 ;  /* 0x0000001909027223 */ /* 0x000fc60000000002 */
[----:B------:R-:W5:Y:S04]  /*0620*/  LDS R9, [R26+0xbc] ;  /* 0x0000bc001a097984 */ /* 0x000f680000000800 */
[----:B------:R-:W5:Y:S01]  /*0630*/  LDS R25, [R26+0xc] ;  /* 0x00000c001a197984 */ /* 0x000f620000000800 */
[----:B0-----:R-:W-:-:S03]  /*0640*/  FFMA R8, R11, R14, R8 ;  /* 0x0000000e0b087223 */ /* 0x001fc60000000008 */
[----:B------:R-:W0:Y:S01]  /*0650*/  LDS R14, [R26+0x104] ;  /* 0x000104001a0e7984 */ /* 0x000e220000000800 */
[----:B-1----:R-:W-:-:S03]  /*0660*/  FFMA R20, R11, R21, R20 ;  /* 0x000000150b147223 */ /* 0x002fc60000000014 */
[----:B------:R-:W1:Y:S01]  /*0670*/  LDS R21, [R26+0x30] ;  /* 0x000030001a157984 */ /* 0x000e620000000800 */
[----:B---3--:R-:W-:-:S03]  /*0680*/  FFMA R24, R11, R3, R24 ;  /* 0x000000030b187223 */ /* 0x008fc60000000018 */
[----:B------:R-:W3:Y:S01]  /*0690*/  LDS R3, [R26+0x128] ;  /* 0x000128001a037984 */ /* 0x000ee20000000800 */
[C---:B----4-:R-:W-:Y:S01]  /*06a0*/  FFMA R12, R11.reuse, R22, R12 ;  /* 0x000000160b0c7223 */ /* 0x050fe2000000000c */
[C---:B-----5:R-:W-:Y:S02]  /*06b0*/  FFMA R22, R11.reuse, R23, R4 ;  /* 0x000000170b167223 */ /* 0x060fe40000000004 */
[----:B------:R-:W4:Y:S01]  /*06c0*/  LDG.E R4, desc[UR4][R16.64+0x620] ;  /* 0x0006200410047981 */ /* 0x000f22000c1e1900 */
[----:B------:R-:W-:-:S03]  /*06d0*/  FFMA R6, R11, R9, R6 ;  /* 0x000000090b067223 */ /* 0x000fc60000000006 */
[----:B------:R-:W5:Y:S01]  /*06e0*/  LDS R23, [R26+0x54] ;  /* 0x000054001a177984 */ /* 0x000f620000000800 */
[----:B------:R-:W-:-:S03]  /*06f0*/  FFMA R18, R19, R25, R18 ;  /* 0x0000001913127223 */ /* 0x000fc60000000012 */
[----:B------:R-:W5:Y:S04]  /*0700*/  LDS R9, [R26+0x78] ;  /* 0x000078001a097984 */ /* 0x000f680000000800 */
[----:B------:R-:W5:Y:S01]  /*0710*/  LDS R25, [R26+0xc0] ;  /* 0x0000c0001a197984 */ /* 0x000f620000000800 */
[----:B0-----:R-:W-:Y:S01]  /*0720*/  FFMA R2, R11, R14, R2 ;  /* 0x0000000e0b027223 */ /* 0x001fe20000000002 */
[----:B-1----:R-:W-:Y:S02]  /*0730*/  FFMA R8, R19, R21, R8 ;  /* 0x0000001513087223 */ /* 0x002fe40000000008 */
[----:B------:R-:W-:Y:S01]  /*0740*/  LDS R14, [R26+0x10] ;  /* 0x000010001a0e7984 */ /* 0x000fe20000000800 */
[----:B---3--:R-:W-:-:S03]  /*0750*/  FFMA R0, R11, R3, R0 ;  /* 0x000000030b007223 */ /* 0x008fc60000000000 */
[----:B------:R-:W0:Y:S04]  /*0760*/  LDS R21, [R26+0xe4] ;  /* 0x0000e4001a157984 */ /* 0x000e280000000800 */
[----:B------:R-:W1:Y:S04]  /*0770*/  LDS R11, [R26+0x108] ;  /* 0x000108001a0b7984 */ /* 0x000e680000000800 */
[----:B------:R-:W3:Y:S01]  /*0780*/  LDS R3, [R26+0x12c] ;  /* 0x00012c001a037984 */ /* 0x000ee20000000800 */
[C---:B------:R-:W-:Y:S01]  /*0790*/  FFMA R12, R19.reuse, R27, R12 ;  /* 0x0000001b130c7223 */ /* 0x040fe2000000000c */
[----:B-----5:R-:W-:-:S02]  /*07a0*/  FFMA R20, R19, R23, R20 ;  /* 0x0000001713147223 */ /* 0x020fc40000000014 */
[----:B------:R5:W4:Y:S01]  /*07b0*/  LDG.E R16, desc[UR4][R16.64+0x700] ;  /* 0x0007000410107981 */ /* 0x000b22000c1e1900 */
[----:B------:R-:W-:-:S03]  /*07c0*/  FFMA R24, R19, R9, R24 ;  /* 0x0000000913187223 */ /* 0x000fc60000000018 */
[----:B------:R-:W-:Y:S01]  /*07d0*/  LDS R23, [R26+0x14] ;  /* 0x000014001a177984 */ /* 0x000fe20000000800 */
[----:B------:R-:W-:-:S03]  /*07e0*/  FFMA R6, R19, R25, R6 ;  /* 0x0000001913067223 */ /* 0x000fc60000000006 */
[----:B------:R-:W3:Y:S04]  /*07f0*/  LDS R9, [R26+0x34] ;  /* 0x000034001a097984 */ /* 0x000ee80000000800 */
[----:B------:R-:W-:Y:S04]  /*0800*/  LDS R25, [R26+0x80] ;  /* 0x000080001a197984 */ /* 0x000fe80000000800 */
[----:B-----5:R-:W-:Y:S04]  /*0810*/  LDS R17, [R26+0x3c] ;  /* 0x00003c001a117984 */ /* 0x020fe80000000800 */
[----:B------:R-:W-:Y:S01]  /*0820*/  LDS R27, [R26+0x134] ;  /* 0x000134001a1b7984 */ /* 0x000fe20000000800 */
[----:B0-----:R-:W-:-:S02]  /*0830*/  FFMA R22, R19, R21, R22 ;  /* 0x0000001513167223 */ /* 0x001fc40000000016 */
[----:B------:R-:W0:Y:S01]  /*0840*/  LDC R21, c[0x0][0x3a8] ;  /* 0x0000ea00ff157b82 */ /* 0x000e220000000800 */
[C---:B-1----:R-:W-:Y:S02]  /*0850*/  FFMA R2, R19.reuse, R11, R2 ;  /* 0x0000000b13027223 */ /* 0x042fe40000000002 */
[----:B------:R-:W1:Y:S01]  /*0860*/  LDS R11, [R26+0xa0] ;  /* 0x0000a0001a0b7984 */ /* 0x000e620000000800 */
[----:B---3--:R-:W-:-:S03]  /*0870*/  FFMA R28, R19, R3, R0 ;  /* 0x00000003131c7223 */ /* 0x008fc60000000000 */
[----:B------:R-:W3:Y:S04]  /*0880*/  LDS R3, [R26+0x7c] ;  /* 0x00007c001a037984 */ /* 0x000ee80000000800 */
[----:B------:R-:W5:Y:S01]  /*0890*/  LDS R19, [R26+0xc4] ;  /* 0x0000c4001a137984 */ /* 0x000f620000000800 */
[----:B------:R-:W-:-:S03]  /*08a0*/  FFMA R14, R5, R14, R18 ;  /* 0x0000000e050e7223 */ /* 0x000fc60000000012 */
[----:B------:R-:W5:Y:S01]  /*08b0*/  LDS R0, [R26+0x58] ;  /* 0x000058001a007984 */ /* 0x000f620000000800 */
[----:B------:R-:W-:-:S03]  /*08c0*/  FFMA R18, R5, R9, R8 ;  /* 0x0000000905127223 */ /* 0x000fc60000000008 */
[----:B------:R-:W5:Y:S01]  /*08d0*/  LDS R8, [R26+0xe8] ;  /* 0x0000e8001a087984 */ /* 0x000f620000000800 */
[----:B0-----:R-:W-:-:S03]  /*08e0*/  IMAD R15, R15, 0x1f8, R21 ;  /* 0x000001f80f0f7824 */ /* 0x001fc600078e0215 */
[----:B------:R-:W0:Y:S04]  /*08f0*/  LDS R9, [R26+0x10c] ;  /* 0x00010c001a097984 */ /* 0x000e280000000800 */
[----:B------:R-:W0:Y:S01]  /*0900*/  LDS R21, [R26+0x130] ;  /* 0x000130001a157984 */ /* 0x000e220000000800 */
[----:B-1----:R-:W-:-:S03]  /*0910*/  FFMA R12, R5, R11, R12 ;  /* 0x0000000b050c7223 */ /* 0x002fc6000000000c */
[----:B------:R-:W1:Y:S01]  /*0920*/  LDS R11, [R26+0xa4] ;  /* 0x0000a4001a0b7984 */ /* 0x000e620000000800 */
[----:B---3--:R-:W-:-:S03]  /*0930*/  FFMA R24, R5, R3, R24 ;  /* 0x0000000305187223 */ /* 0x008fc60000000018 */
[----:B------:R-:W3:Y:S01]  /*0940*/  LDS R3, [R26+0x5c] ;  /* 0x00005c001a037984 */ /* 0x000ee20000000800 */
[----:B-----5:R-:W-:-:S03]  /*0950*/  FFMA R6, R5, R19, R6 ;  /* 0x0000001305067223 */ /* 0x020fc60000000006 */
[----:B------:R-:W5:Y:S01]  /*0960*/  LDS R19, [R26+0x38] ;  /* 0x000038001a137984 */ /* 0x000f620000000800 */
[----:B------:R-:W-:-:S03]  /*0970*/  FFMA R0, R5, R0, R20 ;  /* 0x0000000005007223 */ /* 0x000fc60000000014 */
[----:B------:R-:W-:Y:S01]  /*0980*/  LDS R20, [R26+0x18] ;  /* 0x000018001a147984 */ /* 0x000fe20000000800 */
[C---:B------:R-:W-:Y:S01]  /*0990*/  FFMA R8, R5.reuse, R8, R22 ;  /* 0x0000000805087223 */ /* 0x040fe20000000016 */
[C---:B0-----:R-:W-:Y:S02]  /*09a0*/  FFMA R2, R5.reuse, R9, R2 ;  /* 0x0000000905027223 */ /* 0x041fe40000000002 */
[----:B------:R-:W0:Y:S01]  /*09b0*/  LDS R9, [R26+0xc8] ;  /* 0x0000c8001a097984 */ /* 0x000e220000000800 */
[----:B------:R-:W-:-:S03]  /*09c0*/  FFMA R28, R5, R21, R28 ;  /* 0x00000015051c7223 */ /* 0x000fc6000000001c */
[----:B------:R-:W2:Y:S04]  /*09d0*/  LDS R21, [R26+0xec] ;  /* 0x0000ec001a157984 */ /* 0x000ea80000000800 */
[----:B------:R-:W2:Y:S01]  /*09e0*/  LDS R5, [R26+0x110] ;  /* 0x000110001a057984 */ /* 0x000ea20000000800 */
[----:B-1----:R-:W-:-:S03]  /*09f0*/  FFMA R11, R13, R11, R12 ;  /* 0x0000000b0d0b7223 */ /* 0x002fc6000000000c */
[----:B------:R-:W1:Y:S01]  /*0a00*/  LDS R12, [R26+0x84] ;  /* 0x000084001a0c7984 */ /* 0x000e620000000800 */
[----:B---3--:R-:W-:-:S03]  /*0a10*/  FFMA R3, R13, R3, R0 ;  /* 0x000000030d037223 */ /* 0x008fc60000000000 */
[----:B------:R-:W3:Y:S01]  /*0a20*/  LDS R0, [R26+0xa8] ;  /* 0x0000a8001a007984 */ /* 0x000ee20000000800 */
[----:B-----5:R-:W-:-:S03]  /*0a30*/  FFMA R19, R13, R19, R18 ;  /* 0x000000130d137223 */ /* 0x020fc60000000012 */
[----:B------:R-:W5:Y:S01]  /*0a40*/  LDS R18, [R26+0x60] ;  /* 0x000060001a127984 */ /* 0x000f620000000800 */
[----:B------:R-:W-:Y:S01]  /*0a50*/  IADD3 R15, P0, PT, R15, R7, RZ ;  /* 0x000000070f0f7210 */ /* 0x000fe20007f1e0ff */
[----:B------:R-:W-:-:S03]  /*0a60*/  FFMA R23, R13, R23, R14 ;  /* 0x000000170d177223 */ /* 0x000fc6000000000e */
[----:B------:R-:W-:Y:S02]  /*0a70*/  IADD3.X R22, PT, PT, RZ, RZ, RZ, P0, !PT ;  /* 0x000000ffff167210 */ /* 0x000fe400007fe4ff */
[----:B------:R-:W-:Y:S01]  /*0a80*/  LEA R14, P0, R15, UR6, 0x2 ;  /* 0x000000060f0e7c11 */ /* 0x000fe2000f8010ff */
[C---:B------:R-:W-:Y:S01]  /*0a90*/  FFMA R25, R13.reuse, R25, R24 ;  /* 0x000000190d197223 */ /* 0x040fe20000000018 */
[----:B0-----:R-:W-:Y:S02]  /*0aa0*/  FFMA R9, R13, R9, R6 ;  /* 0x000000090d097223 */ /* 0x001fe40000000006 */
[----:B------:R-:W-:Y:S01]  /*0ab0*/  LEA.HI.X R15, R15, UR7, R22, 0x2, P0 ;  /* 0x000000070f0f7c11 */ /* 0x000fe200080f1416 */
[C---:B------:R-:W-:Y:S01]  /*0ac0*/  FFMA R27, R13.reuse, R27, R28 ;  /* 0x0000001b0d1b7223 */ /* 0x040fe2000000001c */
[----:B------:R-:W-:Y:S01]  /*0ad0*/  LDS R22, [R26+0x138] ;  /* 0x000138001a167984 */ /* 0x000fe20000000800 */
[----:B--2---:R-:W-:-:S03]  /*0ae0*/  FFMA R21, R13, R21, R8 ;  /* 0x000000150d157223 */ /* 0x004fc60000000008 */
[----:B------:R-:W2:Y:S01]  /*0af0*/  LDG.E R6, desc[UR4][R14.64+0xe0] ;  /* 0x0000e0040e067981 */ /* 0x000ea2000c1e1900 */
[----:B------:R-:W-:Y:S01]  /*0b00*/  FFMA R5, R13, R5, R2 ;  /* 0x000000050d057223 */ /* 0x000fe20000000002 */
[C---:B------:R-:W-:Y:S02]  /*0b10*/  FFMA R17, R10.reuse, R17, R19 ;  /* 0x000000110a117223 */ /* 0x040fe40000000013 */
[----:B------:R-:W2:Y:S04]  /*0b20*/  LDG.E R2, desc[UR4][R14.64] ;  /* 0x000000040e027981 */ /* 0x000ea8000c1e1900 */
[----:B------:R-:W2:Y:S04]  /*0b30*/  LDG.E R8, desc[UR4][R14.64+0x1c0] ;  /* 0x0001c0040e087981 */ /* 0x000ea8000c1e1900 */
[----:B------:R-:W2:Y:S01]  /*0b40*/  LDG.E R7, desc[UR4][R14.64+0x2a0] ;  /* 0x0002a0040e077981 */ /* 0x000ea2000c1e1900 */
[----:B-1----:R-:W-:-:S03]  /*0b50*/  FFMA R25, R10, R12, R25 ;  /* 0x0000000c0a197223 */ /* 0x002fc60000000019 */
[----:B------:R-:W2:Y:S01]  /*0b60*/  LDG.E R19, desc[UR4][R14.64+0x380] ;  /* 0x000380040e137981 */ /* 0x000ea2000c1e1900 */
[----:B---3--:R-:W-:-:S03]  /*0b70*/  FFMA R29, R10, R0, R11 ;  /* 0x000000000a1d7223 */ /* 0x008fc6000000000b */
[----:B------:R-:W3:Y:S01]  /*0b80*/  LDG.E R0, desc[UR4][R14.64+0x460] ;  /* 0x000460040e007981 */ /* 0x000ee2000c1e1900 */
[----:B-----5:R-:W-:-:S03]  /*0b90*/  FFMA R3, R10, R18, R3 ;  /* 0x000000120a037223 */ /* 0x020fc60000000003 */
[----:B------:R-:W5:Y:S04]  /*0ba0*/  LDG.E R18, desc[UR4][R14.64+0x540] ;  /* 0x000540040e127981 */ /* 0x000f68000c1e1900 */
[----:B------:R-:W3:Y:S04]  /*0bb0*/  LDG.E R12, desc[UR4][R14.64+0x620] ;  /* 0x000620040e0c7981 */ /* 0x000ee8000c1e1900 */
[----:B------:R-:W3:Y:S01]  /*0bc0*/  LDG.E R11, desc[UR4][R14.64+0x700] ;  /* 0x000700040e0b7981 */ /* 0x000ee2000c1e1900 */
[----:B------:R-:W-:-:S03]  /*0bd0*/  FFMA R23, R10, R20, R23 ;  /* 0x000000140a177223 */ /* 0x000fc60000000017 */
[----:B------:R-:W0:Y:S04]  /*0be0*/  LDS R20, [R26+0xf0] ;  /* 0x0000f0001a147984 */ /* 0x000e280000000800 */
[----:B------:R-:W1:Y:S04]  /*0bf0*/  LDS R13, [R26+0xcc] ;  /* 0x0000cc001a0d7984 */ /* 0x000e680000000800 */
[----:B------:R-:W-:Y:S01]  /*0c00*/  LDS R24, [R26+0xf8] ;  /* 0x0000f8001a187984 */ /* 0x000fe20000000800 */
[----:B0-----:R-:W-:-:S03]  /*0c10*/  FFMA R21, R10, R20, R21 ;  /* 0x000000140a157223 */ /* 0x001fc60000000015 */
[----:B------:R-:W0:Y:S01]  /*0c20*/  LDS R20, [R26+0x114] ;  /* 0x000114001a147984 */ /* 0x000e220000000800 */
[C---:B------:R-:W-:Y:S01]  /*0c30*/  FFMA R27, R10.reuse, R22, R27 ;  /* 0x000000160a1b7223 */ /* 0x040fe2000000001b */
[C---:B-1----:R-:W-:Y:S02]  /*0c40*/  FFMA R9, R10.reuse, R13, R9 ;  /* 0x0000000d0a097223 */ /* 0x042fe40000000009 */
[----:B------:R-:W4:Y:S04]  /*0c50*/  LDS R22, [R26+0x64] ;  /* 0x000064001a167984 */ /* 0x000f280000000800 */
[----:B------:R-:W-:Y:S01]  /*0c60*/  LDS R13, [R26+0x11c] ;  /* 0x00011c001a0d7984 */ /* 0x000fe20000000800 */
[----:B0-----:R-:W-:-:S03]  /*0c70*/  FFMA R5, R10, R20, R5 ;  /* 0x000000140a057223 */ /* 0x001fc60000000005 */
[----:B------:R-:W0:Y:S04]  /*0c80*/  LDS R10, [R26+0x1c] ;  /* 0x00001c001a0a7984 */ /* 0x000e280000000800 */
[----:B------:R-:W1:Y:S01]  /*0c90*/  LDS R20, [R26+0x40] ;  /* 0x000040001a147984 */ /* 0x000e620000000800 */
[----:B----4-:R-:W-:-:S03]  /*0ca0*/  FFMA R3, R4, R22, R3 ;  /* 0x0000001604037223 */ /* 0x010fc60000000003 */
[----:B------:R-:W4:Y:S01]  /*0cb0*/  LDS R22, [R26+0xd0] ;  /* 0x0000d0001a167984 */ /* 0x000f220000000800 */
[----:B0-----:R-:W-:-:S03]  /*0cc0*/  FFMA R23, R4, R10, R23 ;  /* 0x0000000a04177223 */ /* 0x001fc60000000017 */
[----:B------:R-:W0:Y:S01]  /*0cd0*/  LDS R10, [R26+0x88] ;  /* 0x000088001a0a7984 */ /* 0x000e220000000800 */
[----:B-1----:R-:W-:-:S03]  /*0ce0*/  FFMA R17, R4, R20, R17 ;  /* 0x0000001404117223 */ /* 0x002fc60000000011 */
        /* <DEDUP_REMOVED lines=8> */
[----:B------:R-:W-:Y:S01]  /*0d70*/  LDS R22, [R26+0x8c] ;  /* 0x00008c001a167984 */ /* 0x000fe20000000800 */
[----:B0-----:R-:W-:-:S03]  /*0d80*/  FFMA R21, R4, R10, R21 ;  /* 0x0000000a04157223 */ /* 0x001fc60000000015 */
[----:B------:R-:W0:Y:S01]  /*0d90*/  LDS R10, [R26+0x44] ;  /* 0x000044001a0a7984 */ /* 0x000e220000000800 */
[----:B-1----:R-:W-:-:S03]  /*0da0*/  FFMA R5, R4, R20, R5 ;  /* 0x0000001404057223 */ /* 0x002fc60000000005 */
[----:B------:R-:W1:Y:S04]  /*0db0*/  LDS R4, [R26+0x20] ;  /* 0x000020001a047984 */ /* 0x000e680000000800 */
[----:B------:R-:W4:Y:S01]  /*0dc0*/  LDS R20, [R26+0x68] ;  /* 0x000068001a147984 */ /* 0x000f220000000800 */
[----:B0-----:R-:W-:-:S03]  /*0dd0*/  FFMA R17, R16, R10, R17 ;  /* 0x0000000a10117223 */ /* 0x001fc60000000011 */
[----:B------:R-:W0:Y:S01]  /*0de0*/  LDS R10, [R26+0x140] ;  /* 0x000140001a0a7984 */ /* 0x000e220000000800 */
[C---:B-1----:R-:W-:Y:S01]  /*0df0*/  FFMA R23, R16.reuse, R4, R23 ;  /* 0x0000000410177223 */ /* 0x042fe20000000017 */
[C---:B------:R-:W-:Y:S02]  /*0e00*/  FFMA R4, R16.reuse, R22, R25 ;  /* 0x0000001610047223 */ /* 0x040fe40000000019 */
[----:B------:R-:W1:Y:S01]  /*0e10*/  LDS R22, [R26+0xd4] ;  /* 0x0000d4001a167984 */ /* 0x000e620000000800 */
[----:B----4-:R-:W-:-:S03]  /*0e20*/  FFMA R3, R16, R20, R3 ;  /* 0x0000001410037223 */ /* 0x010fc60000000003 */
[----:B------:R-:W4:Y:S01]  /*0e30*/  LDS R20, [R26+0xb0] ;  /* 0x0000b0001a147984 */ /* 0x000f220000000800 */
[C---:B------:R-:W-:Y:S01]  /*0e40*/  FFMA R21, R16.reuse, R24, R21 ;  /* 0x0000001810157223 */ /* 0x040fe20000000015 */
[----:B------:R-:W-:Y:S01]  /*0e50*/  FFMA R5, R16, R13, R5 ;  /* 0x0000000d10057223 */ /* 0x000fe20000000005 */
[----:B--2---:R-:W-:Y:S01]  /*0e60*/  FADD R17, R17, R6 ;  /* 0x0000000611117221 */ /* 0x004fe20000000000 */
[----:B------:R-:W-:Y:S01]  /*0e70*/  FADD R23, R23, R2 ;  /* 0x0000000217177221 */ /* 0x000fe20000000000 */
[----:B------:R-:W-:Y:S01]  /*0e80*/  FADD R3, R3, R8 ;  /* 0x0000000803037221 */ /* 0x000fe20000000000 */
[----:B------:R-:W-:-:S03]  /*0e90*/  FADD R7, R4, R7 ;  /* 0x0000000704077221 */ /* 0x000fc60000000000 */
[----:B------:R-:W-:Y:S04]  /*0ea0*/  STG.E desc[UR4][R14.64], R23 ;  /* 0x000000170e007986 */ /* 0x000fe8000c101904 */
[----:B------:R-:W-:Y:S01]  /*0eb0*/  STG.E desc[UR4][R14.64+0xe0], R17 ;  /* 0x0000e0110e007986 */ /* 0x000fe2000c101904 */
[----:B-----5:R-:W-:Y:S01]  /*0ec0*/  FADD R21, R21, R18 ;  /* 0x0000001215157221 */ /* 0x020fe20000000000 */
[C---:B0-----:R-:W-:Y:S01]  /*0ed0*/  FFMA R10, R16.reuse, R10, R27 ;  /* 0x0000000a100a7223 */ /* 0x041fe2000000001b */
[----:B---3--:R-:W-:Y:S01]  /*0ee0*/  FADD R5, R5, R12 ;  /* 0x0000000c05057221 */ /* 0x008fe20000000000 */
[C---:B-1----:R-:W-:Y:S01]  /*0ef0*/  FFMA R9, R16.reuse, R22, R9 ;  /* 0x0000001610097223 */ /* 0x042fe20000000009 */
[----:B----4-:R-:W-:-:S03]  /*0f00*/  FFMA R20, R16, R20, R29 ;  /* 0x0000001410147223 */ /* 0x010fc6000000001d */
[----:B------:R-:W-:Y:S01]  /*0f10*/  FADD R9, R9, R0 ;  /* 0x0000000009097221 */ /* 0x000fe20000000000 */
[----:B------:R-:W-:Y:S01]  /*0f20*/  FADD R11, R10, R11 ;  /* 0x0000000b0a0b7221 */ /* 0x000fe20000000000 */
[----:B------:R-:W-:Y:S01]  /*0f30*/  FADD R19, R20, R19 ;  /* 0x0000001314137221 */ /* 0x000fe20000000000 */
[----:B------:R-:W-:Y:S04]  /*0f40*/  STG.E desc[UR4][R14.64+0x1c0], R3 ;  /* 0x0001c0030e007986 */ /* 0x000fe8000c101904 */
[----:B------:R-:W-:Y:S04]  /*0f50*/  STG.E desc[UR4][R14.64+0x2a0], R7 ;  /* 0x0002a0070e007986 */ /* 0x000fe8000c101904 */
[----:B------:R-:W-:Y:S04]  /*0f60*/  STG.E desc[UR4][R14.64+0x380], R19 ;  /* 0x000380130e007986 */ /* 0x000fe8000c101904 */
[----:B------:R-:W-:Y:S04]  /*0f70*/  STG.E desc[UR4][R14.64+0x460], R9 ;  /* 0x000460090e007986 */ /* 0x000fe8000c101904 */
[----:B------:R-:W-:Y:S04]  /*0f80*/  STG.E desc[UR4][R14.64+0x540], R21 ;  /* 0x000540150e007986 */ /* 0x000fe8000c101904 */
[----:B------:R-:W-:Y:S04]  /*0f90*/  STG.E desc[UR4][R14.64+0x620], R5 ;  /* 0x000620050e007986 */ /* 0x000fe8000c101904 */
[----:B------:R-:W-:Y:S01]  /*0fa0*/  STG.E desc[UR4][R14.64+0x700], R11 ;  /* 0x0007000b0e007986 */ /* 0x000fe2000c101904 */
[----:B------:R-:W-:Y:S05]  /*0fb0*/  EXIT ;  /* 0x000000000000794d */ /* 0x000fea0003800000 */
.L_x_3:
        /* <DEDUP_REMOVED lines=12> */
.L_x_5:


//--------------------- .nv.shared._Z72kernel_sgemm_NT_NT_m56_n9_k9_lda56_ldb9_ldc56_alpha_1_beta_1_sss_21a8028PKfiS0_iPfijPj --------------------------
	.section	.nv.shared._Z72kernel_sgemm_NT_NT_m56_n9_k9_lda56_ldb9_ldc56_alpha_1_beta_1_sss_21a8028PKfiS0_iPfijPj,"aw",@nobits
	.sectionflags	@""
	.align	8
.nv.shared._Z72kernel_sgemm_NT_NT_m56_n9_k9_lda56_ldb9_ldc56_alpha_1_beta_1_sss_21a8028PKfiS0_iPfijPj:
	.zero		1060


//--------------------- .nv.shared.reserved.0     --------------------------
	.section	.nv.shared.reserved.0,"aw",@nobits
	.weak		__nv_reservedSMEM_offset_0_alias
	.size		__nv_reservedSMEM_offset_0_alias, 0, 64
	.other		__nv_reservedSMEM_offset_0_alias,@"STO_CUDA_RESERVED_SHARED STV_DEFAULT"
__nv_reservedSMEM_offset_0_alias:
	.zero		0
	.zero		64


//--------------------- .nv.shared._Z72kernel_sgemm_NT_NT_m56_n9_k9_lda56_ldb9_ldc56_alpha_1_beta_1_sss_aacfffdPKfiS0_iPfijPj --------------------------
	.section	.nv.shared._Z72kernel_sgemm_NT_NT_m56_n9_k9_lda56_ldb9_ldc56_alpha_1_beta_1_sss_aacfffdPKfiS0_iPfijPj,"aw",@nobits
	.sectionflags	@""
	.align	8
.nv.shared._Z72kernel_sgemm_NT_NT_m56_n9_k9_lda56_ldb9_ldc56_alpha_1_beta_1_sss_aacfffdPKfiS0_iPfijPj:
	.zero		1348


//--------------------- .nv.constant0._Z72kernel_sgemm_NT_NT_m56_n9_k9_lda56_ldb9_ldc56_alpha_1_beta_1_sss_21a8028PKfiS0_iPfijPj --------------------------
	.section	.nv.constant0._Z72kernel_sgemm_NT_NT_m56_n9_k9_lda56_ldb9_ldc56_alpha_1_beta_1_sss_21a8028PKfiS0_iPfijPj,"a",@progbits
	.sectionflags	@""
	.align	4
.nv.constant0._Z72kernel_sgemm_NT_NT_m56_n9_k9_lda56_ldb9_ldc56_alpha_1_beta_1_sss_21a8028PKfiS0_iPfijPj:
	.zero		952


//--------------------- .nv.constant0._Z72kernel_sgemm_NT_NT_m56_n9_k9_lda56_ldb9_ldc56_alpha_1_beta_1_sss_aacfffdPKfiS0_iPfijPj --------------------------
	.section	.nv.constant0._Z72kernel_sgemm_NT_NT_m56_n9_k9_lda56_ldb9_ldc56_alpha_1_beta_1_sss_aacfffdPKfiS0_iPfijPj,"a",@progbits
	.sectionflags	@""
	.align	4
.nv.constant0._Z72kernel_sgemm_NT_NT_m56_n9_k9_lda56_ldb9_ldc56_alpha_1_beta_1_sss_aacfffdPKfiS0_iPfijPj:
	.zero		952


//--------------------- SYMBOLS --------------------------

	.type		.nv.reservedSmem.offset0,@object
	.size		.nv.reservedSmem.offset0,0x4
	.type		.nv.reservedSmem.cap,@object
	.size		.nv.reservedSmem.cap,0x4
